	.target	sm_100a

	.elftype	@"ET_EXEC"


//--------------------- .note.nv.tkinfo           --------------------------
	.section	.note.nv.tkinfo,"",@"SHT_NOTE"
	.sectionflags	@"SHF_NOTE_NV_TKINFO"
	.tkinfo
        /*0018*/ 	.word	0x00000002
        /*0030*/ 	.string	""
        /*0030*/ 	.string	"ptxas"
        /*0030*/ 	.string	"Cuda compilation tools, release 13.0, V13.0.88"
        /*0030*/ 	.string	"Build cuda_13.0.r13.0/compiler.36424714_0"
        /*0030*/ 	.string	"-arch sm_100a -m 64 "



//--------------------- .note.nv.cuinfo           --------------------------
	.section	.note.nv.cuinfo,"",@"SHT_NOTE"
	.sectionflags	@"SHF_NOTE_NV_CUINFO"
        /*0018*/ 	.short	0x0002
        /*001a*/ 	.short	0x0064
        /*001c*/ 	.short	0x0082
	.zero		2


//--------------------- .nv.info                  --------------------------
	.section	.nv.info,"",@"SHT_CUDA_INFO"
	.align	4


	//----- nvinfo : EIATTR_REGCOUNT
	.align		4
        /*0000*/ 	.byte	0x04, 0x2f
        /*0002*/ 	.short	(.L_19 - .L_18)
	.align		4
.L_18:
        /*0004*/ 	.word	index@(_ZN7cutlass13device_kernelINS_4gemm6kernel13GemmUniversalIN4cute5tupleIJiiiiEEENS1_10collective13CollectiveMmaINS1_46MainloopSm100TmaUmmaWarpSpecializedBlockScaledILi9ELi2ELi2ENS5_IJNS4_1CILi4EEESB_NSA_ILi1EEEEEEEENS5_IJNSA_ILi256EEENSA_ILi64EEENSA_ILi128EEEEEENS5_IJNS_12float_e5m2_tENS_13float_ue8m0_tEEEENS5_IJNS5_IJlSC_lEEENS4_6LayoutINS5_IJNS5_IJNS5_IJNSA_ILi32EEESB_EEEiEEESQ_NS5_IJSC_iEEEEEENS5_IJNS5_IJNS5_IJNSA_ILi16EEESB_EEEiEEENS5_IJNS5_IJNSA_ILi0EEESC_EEENSA_ILi512EEEEEENS5_IJSW_iEEEEEEEEEEESL_S13_NS4_8TiledMMAINS4_8MMA_AtomIJNS4_27SM100_MMA_MXF8F6F4_2x1SM_SSISJ_SJ_fSK_Li256ELi64ELNS4_4UMMA5MajorE0ELS18_0ELNS17_7ScaleInE0ELS19_0EEEEEENSN_INS5_IJSC_SC_SC_EEENS5_IJSW_SW_SW_EEEEENS5_IJNS4_10UnderscoreES1F_S1F_EEEEENS5_IJNS4_28SM100_TMA_2SM_LOAD_MULTICASTES1I_EEENS5_IJNS4_14ComposedLayoutINS4_7SwizzleILi3ELi4ELi3EEENS4_18smem_ptr_flag_bitsILi8EEENSN_INS5_IJNSA_ILi8EEESH_EEENS5_IJSH_SC_EEEEEEENSN_INS5_IJNS5_IJNS5_IJSP_SC_EEENS5_IJSO_SC_EEEEEESC_NS5_IJSB_SC_EEEEEENS5_IJNS5_IJNS5_IJSU_SY_EEESX_EEESW_NS5_IJSC_SY_EEEEEEEEEEEvNS4_8identityES1J_S24_vS25_EENS_8epilogue10collective18CollectiveEpilogueINS27_23Sm100TmaWarpSpecializedILi3ELi2ELi32ELb1ELb0EEEJNS5_IJSH_SG_SH_EEENS5_IJNSN_ISH_SC_EENSN_ISO_SC_EEEEENS_10bfloat16_tESM_S2G_SM_NS27_6fusion15FusionCallbacksIS2B_NS2H_17LinearCombinationIS2G_fS2G_fLNS_15FloatRoundStyleE2EEES2C_S2F_JEEENS4_5SM1004TMEM4LOAD26SM100_TMEM_LOAD_32dp32b32xENS4_13SM90_TMA_LOADENS1K_INS1L_ILi2ELi4ELi3EEENS1N_ILi16EEENSN_INS5_IJS1P_SO_EEES1V_EEEENS4_39AutoVectorizingCopyWithAssumedAlignmentILi128EEENS4_14SM90_TMA_STOREES2W_S2Y_S2Y_EEEvvEEEEvNT_6ParamsE)
        /*0008*/ 	.word	0x00000079


	//----- nvinfo : EIATTR_FRAME_SIZE
	.align		4
.L_19:
        /*000c*/ 	.byte	0x04, 0x11
        /*000e*/ 	.short	(.L_21 - .L_20)
	.align		4
.L_20:
        /*0010*/ 	.word	index@($__internal_2_$__cuda_sm10x_tcgen05_guardrail_trap_unallocated_columns_being_dealloced)
        /*0014*/ 	.word	0x00000000


	//----- nvinfo : EIATTR_FRAME_SIZE
	.align		4
.L_21:
        /*0018*/ 	.byte	0x04, 0x11
        /*001a*/ 	.short	(.L_23 - .L_22)
	.align		4
.L_22:
        /*001c*/ 	.word	index@($__internal_1_$__cuda_sm10x_tcgen05_guardrail_trap_phase_invalid_during_alloc)
        /*0020*/ 	.word	0x00000000


	//----- nvinfo : EIATTR_FRAME_SIZE
	.align		4
.L_23:
        /*0024*/ 	.byte	0x04, 0x11
        /*0026*/ 	.short	(.L_25 - .L_24)
	.align		4
.L_24:
        /*0028*/ 	.word	index@($__internal_0_$__cuda_sm10x_tcgen05_guardrail_trap_col_being_dealloced_not_returned_by_alloc)
        /*002c*/ 	.word	0x00000000


	//----- nvinfo : EIATTR_FRAME_SIZE
	.align		4
.L_25:
        /*0030*/ 	.byte	0x04, 0x11
        /*0032*/ 	.short	(.L_27 - .L_26)
	.align		4
.L_26:
        /*0034*/ 	.word	index@(_ZN7cutlass13device_kernelINS_4gemm6kernel13GemmUniversalIN4cute5tupleIJiiiiEEENS1_10collective13CollectiveMmaINS1_46MainloopSm100TmaUmmaWarpSpecializedBlockScaledILi9ELi2ELi2ENS5_IJNS4_1CILi4EEESB_NSA_ILi1EEEEEEEENS5_IJNSA_ILi256EEENSA_ILi64EEENSA_ILi128EEEEEENS5_IJNS_12float_e5m2_tENS_13float_ue8m0_tEEEENS5_IJNS5_IJlSC_lEEENS4_6LayoutINS5_IJNS5_IJNS5_IJNSA_ILi32EEESB_EEEiEEESQ_NS5_IJSC_iEEEEEENS5_IJNS5_IJNS5_IJNSA_ILi16EEESB_EEEiEEENS5_IJNS5_IJNSA_ILi0EEESC_EEENSA_ILi512EEEEEENS5_IJSW_iEEEEEEEEEEESL_S13_NS4_8TiledMMAINS4_8MMA_AtomIJNS4_27SM100_MMA_MXF8F6F4_2x1SM_SSISJ_SJ_fSK_Li256ELi64ELNS4_4UMMA5MajorE0ELS18_0ELNS17_7ScaleInE0ELS19_0EEEEEENSN_INS5_IJSC_SC_SC_EEENS5_IJSW_SW_SW_EEEEENS5_IJNS4_10UnderscoreES1F_S1F_EEEEENS5_IJNS4_28SM100_TMA_2SM_LOAD_MULTICASTES1I_EEENS5_IJNS4_14ComposedLayoutINS4_7SwizzleILi3ELi4ELi3EEENS4_18smem_ptr_flag_bitsILi8EEENSN_INS5_IJNSA_ILi8EEESH_EEENS5_IJSH_SC_EEEEEEENSN_INS5_IJNS5_IJNS5_IJSP_SC_EEENS5_IJSO_SC_EEEEEESC_NS5_IJSB_SC_EEEEEENS5_IJNS5_IJNS5_IJSU_SY_EEESX_EEESW_NS5_IJSC_SY_EEEEEEEEEEEvNS4_8identityES1J_S24_vS25_EENS_8epilogue10collective18CollectiveEpilogueINS27_23Sm100TmaWarpSpecializedILi3ELi2ELi32ELb1ELb0EEEJNS5_IJSH_SG_SH_EEENS5_IJNSN_ISH_SC_EENSN_ISO_SC_EEEEENS_10bfloat16_tESM_S2G_SM_NS27_6fusion15FusionCallbacksIS2B_NS2H_17LinearCombinationIS2G_fS2G_fLNS_15FloatRoundStyleE2EEES2C_S2F_JEEENS4_5SM1004TMEM4LOAD26SM100_TMEM_LOAD_32dp32b32xENS4_13SM90_TMA_LOADENS1K_INS1L_ILi2ELi4ELi3EEENS1N_ILi16EEENSN_INS5_IJS1P_SO_EEES1V_EEEENS4_39AutoVectorizingCopyWithAssumedAlignmentILi128EEENS4_14SM90_TMA_STOREES2W_S2Y_S2Y_EEEvvEEEEvNT_6ParamsE)
        /*0038*/ 	.word	0x00000000


	//----- nvinfo : EIATTR_MIN_STACK_SIZE
	.align		4
.L_27:
        /*003c*/ 	.byte	0x04, 0x12
        /*003e*/ 	.short	(.L_29 - .L_28)
	.align		4
.L_28:
        /*0040*/ 	.word	index@(_ZN7cutlass13device_kernelINS_4gemm6kernel13GemmUniversalIN4cute5tupleIJiiiiEEENS1_10collective13CollectiveMmaINS1_46MainloopSm100TmaUmmaWarpSpecializedBlockScaledILi9ELi2ELi2ENS5_IJNS4_1CILi4EEESB_NSA_ILi1EEEEEEEENS5_IJNSA_ILi256EEENSA_ILi64EEENSA_ILi128EEEEEENS5_IJNS_12float_e5m2_tENS_13float_ue8m0_tEEEENS5_IJNS5_IJlSC_lEEENS4_6LayoutINS5_IJNS5_IJNS5_IJNSA_ILi32EEESB_EEEiEEESQ_NS5_IJSC_iEEEEEENS5_IJNS5_IJNS5_IJNSA_ILi16EEESB_EEEiEEENS5_IJNS5_IJNSA_ILi0EEESC_EEENSA_ILi512EEEEEENS5_IJSW_iEEEEEEEEEEESL_S13_NS4_8TiledMMAINS4_8MMA_AtomIJNS4_27SM100_MMA_MXF8F6F4_2x1SM_SSISJ_SJ_fSK_Li256ELi64ELNS4_4UMMA5MajorE0ELS18_0ELNS17_7ScaleInE0ELS19_0EEEEEENSN_INS5_IJSC_SC_SC_EEENS5_IJSW_SW_SW_EEEEENS5_IJNS4_10UnderscoreES1F_S1F_EEEEENS5_IJNS4_28SM100_TMA_2SM_LOAD_MULTICASTES1I_EEENS5_IJNS4_14ComposedLayoutINS4_7SwizzleILi3ELi4ELi3EEENS4_18smem_ptr_flag_bitsILi8EEENSN_INS5_IJNSA_ILi8EEESH_EEENS5_IJSH_SC_EEEEEEENSN_INS5_IJNS5_IJNS5_IJSP_SC_EEENS5_IJSO_SC_EEEEEESC_NS5_IJSB_SC_EEEEEENS5_IJNS5_IJNS5_IJSU_SY_EEESX_EEESW_NS5_IJSC_SY_EEEEEEEEEEEvNS4_8identityES1J_S24_vS25_EENS_8epilogue10collective18CollectiveEpilogueINS27_23Sm100TmaWarpSpecializedILi3ELi2ELi32ELb1ELb0EEEJNS5_IJSH_SG_SH_EEENS5_IJNSN_ISH_SC_EENSN_ISO_SC_EEEEENS_10bfloat16_tESM_S2G_SM_NS27_6fusion15FusionCallbacksIS2B_NS2H_17LinearCombinationIS2G_fS2G_fLNS_15FloatRoundStyleE2EEES2C_S2F_JEEENS4_5SM1004TMEM4LOAD26SM100_TMEM_LOAD_32dp32b32xENS4_13SM90_TMA_LOADENS1K_INS1L_ILi2ELi4ELi3EEENS1N_ILi16EEENSN_INS5_IJS1P_SO_EEES1V_EEEENS4_39AutoVectorizingCopyWithAssumedAlignmentILi128EEENS4_14SM90_TMA_STOREES2W_S2Y_S2Y_EEEvvEEEEvNT_6ParamsE)
        /*0044*/ 	.word	0x00000000
.L_29:


//--------------------- .nv.compat                --------------------------
	.section	.nv.compat,"",@"SHT_CUDA_COMPAT_INFO"
	.align	4
        /*0000*/ 	.byte	0x02, 0x09, 0x01, 0x00, 0x02, 0x02, 0x02, 0x00, 0x02, 0x05, 0x05, 0x00, 0x03, 0x07, 0x01, 0x01
        /*0010*/ 	.byte	0x02, 0x03, 0x01, 0x00, 0x02, 0x06, 0x01, 0x00, 0x04, 0x0b, 0x08, 0x00, 0x09, 0x00, 0x00, 0x00
        /*0020*/ 	.byte	0x00, 0x00, 0x00, 0x00


//--------------------- .nv.info._ZN7cutlass13device_kernelINS_4gemm6kernel13GemmUniversalIN4cute5tupleIJiiiiEEENS1_10collective13CollectiveMmaINS1_46MainloopSm100TmaUmmaWarpSpecializedBlockScaledILi9ELi2ELi2ENS5_IJNS4_1CILi4EEESB_NSA_ILi1EEEEEEEENS5_IJNSA_ILi256EEENSA_ILi64EEENSA_ILi128EEEEEENS5_IJNS_12float_e5m2_tENS_13float_ue8m0_tEEEENS5_IJNS5_IJlSC_lEEENS4_6LayoutINS5_IJNS5_IJNS5_IJNSA_ILi32EEESB_EEEiEEESQ_NS5_IJSC_iEEEEEENS5_IJNS5_IJNS5_IJNSA_ILi16EEESB_EEEiEEENS5_IJNS5_IJNSA_ILi0EEESC_EEENSA_ILi512EEEEEENS5_IJSW_iEEEEEEEEEEESL_S13_NS4_8TiledMMAINS4_8MMA_AtomIJNS4_27SM100_MMA_MXF8F6F4_2x1SM_SSISJ_SJ_fSK_Li256ELi64ELNS4_4UMMA5MajorE0ELS18_0ELNS17_7ScaleInE0ELS19_0EEEEEENSN_INS5_IJSC_SC_SC_EEENS5_IJSW_SW_SW_EEEEENS5_IJNS4_10UnderscoreES1F_S1F_EEEEENS5_IJNS4_28SM100_TMA_2SM_LOAD_MULTICASTES1I_EEENS5_IJNS4_14ComposedLayoutINS4_7SwizzleILi3ELi4ELi3EEENS4_18smem_ptr_flag_bitsILi8EEENSN_INS5_IJNSA_ILi8EEESH_EEENS5_IJSH_SC_EEEEEEENSN_INS5_IJNS5_IJNS5_IJSP_SC_EEENS5_IJSO_SC_EEEEEESC_NS5_IJSB_SC_EEEEEENS5_IJNS5_IJNS5_IJSU_SY_EEESX_EEESW_NS5_IJSC_SY_EEEEEEEEEEEvNS4_8identityES1J_S24_vS25_EENS_8epilogue10collective18CollectiveEpilogueINS27_23Sm100TmaWarpSpecializedILi3ELi2ELi32ELb1ELb0EEEJNS5_IJSH_SG_SH_EEENS5_IJNSN_ISH_SC_EENSN_ISO_SC_EEEEENS_10bfloat16_tESM_S2G_SM_NS27_6fusion15FusionCallbacksIS2B_NS2H_17LinearCombinationIS2G_fS2G_fLNS_15FloatRoundStyleE2EEES2C_S2F_JEEENS4_5SM1004TMEM4LOAD26SM100_TMEM_LOAD_32dp32b32xENS4_13SM90_TMA_LOADENS1K_INS1L_ILi2ELi4ELi3EEENS1N_ILi16EEENSN_INS5_IJS1P_SO_EEES1V_EEEENS4_39AutoVectorizingCopyWithAssumedAlignmentILi128EEENS4_14SM90_TMA_STOREES2W_S2Y_S2Y_EEEvvEEEEvNT_6ParamsE --------------------------
	.section	.nv.info._ZN7cutlass13device_kernelINS_4gemm6kernel13GemmUniversalIN4cute5tupleIJiiiiEEENS1_10collective13CollectiveMmaINS1_46MainloopSm100TmaUmmaWarpSpecializedBlockScaledILi9ELi2ELi2ENS5_IJNS4_1CILi4EEESB_NSA_ILi1EEEEEEEENS5_IJNSA_ILi256EEENSA_ILi64EEENSA_ILi128EEEEEENS5_IJNS_12float_e5m2_tENS_13float_ue8m0_tEEEENS5_IJNS5_IJlSC_lEEENS4_6LayoutINS5_IJNS5_IJNS5_IJNSA_ILi32EEESB_EEEiEEESQ_NS5_IJSC_iEEEEEENS5_IJNS5_IJNS5_IJNSA_ILi16EEESB_EEEiEEENS5_IJNS5_IJNSA_ILi0EEESC_EEENSA_ILi512EEEEEENS5_IJSW_iEEEEEEEEEEESL_S13_NS4_8TiledMMAINS4_8MMA_AtomIJNS4_27SM100_MMA_MXF8F6F4_2x1SM_SSISJ_SJ_fSK_Li256ELi64ELNS4_4UMMA5MajorE0ELS18_0ELNS17_7ScaleInE0ELS19_0EEEEEENSN_INS5_IJSC_SC_SC_EEENS5_IJSW_SW_SW_EEEEENS5_IJNS4_10UnderscoreES1F_S1F_EEEEENS5_IJNS4_28SM100_TMA_2SM_LOAD_MULTICASTES1I_EEENS5_IJNS4_14ComposedLayoutINS4_7SwizzleILi3ELi4ELi3EEENS4_18smem_ptr_flag_bitsILi8EEENSN_INS5_IJNSA_ILi8EEESH_EEENS5_IJSH_SC_EEEEEEENSN_INS5_IJNS5_IJNS5_IJSP_SC_EEENS5_IJSO_SC_EEEEEESC_NS5_IJSB_SC_EEEEEENS5_IJNS5_IJNS5_IJSU_SY_EEESX_EEESW_NS5_IJSC_SY_EEEEEEEEEEEvNS4_8identityES1J_S24_vS25_EENS_8epilogue10collective18CollectiveEpilogueINS27_23Sm100TmaWarpSpecializedILi3ELi2ELi32ELb1ELb0EEEJNS5_IJSH_SG_SH_EEENS5_IJNSN_ISH_SC_EENSN_ISO_SC_EEEEENS_10bfloat16_tESM_S2G_SM_NS27_6fusion15FusionCallbacksIS2B_NS2H_17LinearCombinationIS2G_fS2G_fLNS_15FloatRoundStyleE2EEES2C_S2F_JEEENS4_5SM1004TMEM4LOAD26SM100_TMEM_LOAD_32dp32b32xENS4_13SM90_TMA_LOADENS1K_INS1L_ILi2ELi4ELi3EEENS1N_ILi16EEENSN_INS5_IJS1P_SO_EEES1V_EEEENS4_39AutoVectorizingCopyWithAssumedAlignmentILi128EEENS4_14SM90_TMA_STOREES2W_S2Y_S2Y_EEEvvEEEEvNT_6ParamsE,"",@"SHT_CUDA_INFO"
	.sectionflags	@""
	.align	4


	//----- nvinfo : EIATTR_CUDA_API_VERSION
	.align		4
        /*0000*/ 	.byte	0x04, 0x37
        /*0002*/ 	.short	(.L_31 - .L_30)
.L_30:
        /*0004*/ 	.word	0x00000082


	//----- nvinfo : EIATTR_KPARAM_INFO
	.align		4
.L_31:
        /*0008*/ 	.byte	0x04, 0x17
        /*000a*/ 	.short	(.L_33 - .L_32)
.L_32:
        /*000c*/ 	.word	0x00000000
        /*0010*/ 	.short	0x0000
        /*0012*/ 	.short	0x0000
        /*0014*/ 	.byte	0x00, 0xf0, 0x01, 0x30


	//----- nvinfo : EIATTR_AT_ENTRY_FRAGMENTS
	.align		4
.L_33:
        /*0018*/ 	.byte	0x04, 0x4f
        /*001a*/ 	.short	(.L_35 - .L_34)


	//   ....[0]....
.L_34:
        /*001c*/ 	.word	0x00000007


	//----- nvinfo : EIATTR_RESERVED_SMEM_USED
	.align		4
.L_35:
        /*0020*/ 	.byte	0x01, 0x41
	.zero		2


	//----- nvinfo : EIATTR_SPARSE_MMA_MASK
	.align		4
        /*0024*/ 	.byte	0x03, 0x50
        /*0026*/ 	.short	0x0000


	//----- nvinfo : EIATTR_TCGEN05_2CTA_USED
	.align		4
        /*0028*/ 	.byte	0x01, 0x52
	.zero		2


	//----- nvinfo : EIATTR_MAXREG_COUNT
	.align		4
        /*002c*/ 	.byte	0x03, 0x1b
        /*002e*/ 	.short	0x00ff


	//----- nvinfo : EIATTR_NUM_BARRIERS
	.align		4
        /*0030*/ 	.byte	0x02, 0x4c
        /*0032*/ 	.byte	0x07
	.zero		1


	//----- nvinfo : EIATTR_EXTERNS
	.align		4
        /*0034*/ 	.byte	0x04, 0x0f
        /*0036*/ 	.short	(.L_37 - .L_36)


	//   ....[0]....
	.align		4
.L_36:
        /*0038*/ 	.word	index@(__assertfail)


	//----- nvinfo : EIATTR_MERCURY_ISA_VERSION
	.align		4
.L_37:
        /*003c*/ 	.byte	0x03, 0x5f
        /*003e*/ 	.short	0x0101


	//----- nvinfo : EIATTR_INT_WARP_WIDE_INSTR_OFFSETS
	.align		4
        /*0040*/ 	.byte	0x04, 0x31
        /*0042*/ 	.short	(.L_39 - .L_38)


	//   ....[0]....
.L_38:
        /*0044*/ 	.word	0x00000ea0


	//   ....[1]....
        /*0048*/ 	.word	0x00000f50


	//   ....[2]....
        /*004c*/ 	.word	0x00005520


	//   ....[3]....
        /*0050*/ 	.word	0x00005540


	//   ....[4]....
        /*0054*/ 	.word	0x00005570


	//   ....[5]....
        /*0058*/ 	.word	0x00006150


	//   ....[6]....
        /*005c*/ 	.word	0x000061d0


	//   ....[7]....
        /*0060*/ 	.word	0x000062e0


	//   ....[8]....
        /*0064*/ 	.word	0x000063f0


	//----- nvinfo : EIATTR_COOP_GROUP_MASK_REGIDS
	.align		4
.L_39:
        /*0068*/ 	.byte	0x04, 0x29
        /*006a*/ 	.short	(.L_41 - .L_40)


	//   ....[0]....
.L_40:
        /*006c*/ 	.word	0xffffffff


	//   ....[1]....
        /*0070*/ 	.word	0xffffffff


	//   ....[2]....
        /*0074*/ 	.word	0xffffffff


	//   ....[3]....
        /*0078*/ 	.word	0xffffffff


	//   ....[4]....
        /*007c*/ 	.word	0xffffffff


	//   ....[5]....
        /*0080*/ 	.word	0xffffffff


	//   ....[6]....
        /*0084*/ 	.word	0xffffffff


	//   ....[7]....
        /*0088*/ 	.word	0xffffffff


	//   ....[8]....
        /*008c*/ 	.word	0xffffffff


	//   ....[9]....
        /*0090*/ 	.word	0xffffffff


	//   ....[10]....
        /*0094*/ 	.word	0xffffffff


	//   ....[11]....
        /*0098*/ 	.word	0xffffffff


	//   ....[12]....
        /*009c*/ 	.word	0xffffffff


	//   ....[13]....
        /*00a0*/ 	.word	0xffffffff


	//----- nvinfo : EIATTR_COOP_GROUP_INSTR_OFFSETS
	.align		4
.L_41:
        /*00a4*/ 	.byte	0x04, 0x28
        /*00a6*/ 	.short	(.L_43 - .L_42)


	//   ....[0]....
.L_42:
        /*00a8*/ 	.word	0x000000b0


	//   ....[1]....
        /*00ac*/ 	.word	0x00000570


	//   ....[2]....
        /*00b0*/ 	.word	0x00000810


	//   ....[3]....
        /*00b4*/ 	.word	0x00000990


	//   ....[4]....
        /*00b8*/ 	.word	0x00000a90


	//   ....[5]....
        /*00bc*/ 	.word	0x00000c00


	//   ....[6]....
        /*00c0*/ 	.word	0x00000d60


	//   ....[7]....
        /*00c4*/ 	.word	0x00000fc0


	//   ....[8]....
        /*00c8*/ 	.word	0x000029e0


	//   ....[9]....
        /*00cc*/ 	.word	0x00003ba0


	//   ....[10]....
        /*00d0*/ 	.word	0x00004070


	//   ....[11]....
        /*00d4*/ 	.word	0x000040a0


	//   ....[12]....
        /*00d8*/ 	.word	0x00005420


	//   ....[13]....
        /*00dc*/ 	.word	0x00005630


	//----- nvinfo : EIATTR_VRC_CTA_INIT_COUNT
	.align		4
.L_43:
        /*00e0*/ 	.byte	0x02, 0x4a
        /*00e2*/ 	.byte	0x80
	.zero		1


	//----- nvinfo : EIATTR_SYSCALL_OFFSETS
	.align		4
        /*00e4*/ 	.byte	0x04, 0x46
        /*00e6*/ 	.short	(.L_45 - .L_44)


	//   ....[0]....
.L_44:
        /*00e8*/ 	.word	0x000070d0


	//   ....[1]....
        /*00ec*/ 	.word	0x000071c0


	//   ....[2]....
        /*00f0*/ 	.word	0x000079f0


	//   ....[3]....
        /*00f4*/ 	.word	0x000086c0


	//----- nvinfo : EIATTR_MBARRIER_INSTR_OFFSETS
	.align		4
.L_45:
        /*00f8*/ 	.byte	0x04, 0x39
        /*00fa*/ 	.short	(.L_47 - .L_46)


	//   ....[0]....
.L_46:
        /*00fc*/ 	.word	0x000006d0
        /*0100*/ 	.word	0x000000ff
        /*0104*/ 	.word	0x00000000
        /*0108*/ 	.short	0x0100
        /*010a*/ 	.byte	0x04
	.zero		1


	//   ....[1]....
        /*010c*/ 	.word	0x000006e0
        /*0110*/ 	.word	0x000000ff
        /*0114*/ 	.word	0x00000048
        /*0118*/ 	.short	0x0100
        /*011a*/ 	.byte	0x04
	.zero		1


	//   ....[2]....
        /*011c*/ 	.word	0x000006f0
        /*0120*/ 	.word	0x000000ff
        /*0124*/ 	.word	0x00000008
        /*0128*/ 	.short	0x0100
        /*012a*/ 	.byte	0x04
	.zero		1


	//   ....[3]....
        /*012c*/ 	.word	0x00000700
        /*0130*/ 	.word	0x000000ff
        /*0134*/ 	.word	0x00000050
        /*0138*/ 	.short	0x0100
        /*013a*/ 	.byte	0x04
	.zero		1


	//   ....[4]....
        /*013c*/ 	.word	0x00000710
        /*0140*/ 	.word	0x000000ff
        /*0144*/ 	.word	0x00000010
        /*0148*/ 	.short	0x0100
        /*014a*/ 	.byte	0x04
	.zero		1


	//   ....[5]....
        /*014c*/ 	.word	0x00000720
        /*0150*/ 	.word	0x000000ff
        /*0154*/ 	.word	0x00000058
        /*0158*/ 	.short	0x0100
        /*015a*/ 	.byte	0x04
	.zero		1


	//   ....[6]....
        /*015c*/ 	.word	0x00000730
        /*0160*/ 	.word	0x000000ff
        /*0164*/ 	.word	0x00000018
        /*0168*/ 	.short	0x0100
        /*016a*/ 	.byte	0x04
	.zero		1


	//   ....[7]....
        /*016c*/ 	.word	0x00000740
        /*0170*/ 	.word	0x000000ff
        /*0174*/ 	.word	0x00000060
        /*0178*/ 	.short	0x0100
        /*017a*/ 	.byte	0x04
	.zero		1


	//   ....[8]....
        /*017c*/ 	.word	0x00000750
        /*0180*/ 	.word	0x000000ff
        /*0184*/ 	.word	0x00000020
        /*0188*/ 	.short	0x0100
        /*018a*/ 	.byte	0x04
	.zero		1


	//   ....[9]....
        /*018c*/ 	.word	0x00000760
        /*0190*/ 	.word	0x000000ff
        /*0194*/ 	.word	0x00000068
        /*0198*/ 	.short	0x0100
        /*019a*/ 	.byte	0x04
	.zero		1


	//   ....[10]....
        /*019c*/ 	.word	0x00000770
        /*01a0*/ 	.word	0x000000ff
        /*01a4*/ 	.word	0x00000028
        /*01a8*/ 	.short	0x0100
        /*01aa*/ 	.byte	0x04
	.zero		1


	//   ....[11]....
        /*01ac*/ 	.word	0x00000780
        /*01b0*/ 	.word	0x000000ff
        /*01b4*/ 	.word	0x00000070
        /*01b8*/ 	.short	0x0100
        /*01ba*/ 	.byte	0x04
	.zero		1


	//   ....[12]....
        /*01bc*/ 	.word	0x00000790
        /*01c0*/ 	.word	0x000000ff
        /*01c4*/ 	.word	0x00000030
        /*01c8*/ 	.short	0x0100
        /*01ca*/ 	.byte	0x04
	.zero		1


	//   ....[13]....
        /*01cc*/ 	.word	0x000007a0
        /*01d0*/ 	.word	0x000000ff
        /*01d4*/ 	.word	0x00000078
        /*01d8*/ 	.short	0x0100
        /*01da*/ 	.byte	0x04
	.zero		1


	//   ....[14]....
        /*01dc*/ 	.word	0x000007b0
        /*01e0*/ 	.word	0x000000ff
        /*01e4*/ 	.word	0x00000038
        /*01e8*/ 	.short	0x0100
        /*01ea*/ 	.byte	0x04
	.zero		1


	//   ....[15]....
        /*01ec*/ 	.word	0x000007c0
        /*01f0*/ 	.word	0x000000ff
        /*01f4*/ 	.word	0x00000080
        /*01f8*/ 	.short	0x0100
        /*01fa*/ 	.byte	0x04
	.zero		1


	//   ....[16]....
        /*01fc*/ 	.word	0x000007d0
        /*0200*/ 	.word	0x000000ff
        /*0204*/ 	.word	0x00000040
        /*0208*/ 	.short	0x0100
        /*020a*/ 	.byte	0x04
	.zero		1


	//   ....[17]....
        /*020c*/ 	.word	0x000007e0
        /*0210*/ 	.word	0x000000ff
        /*0214*/ 	.word	0x00000088
        /*0218*/ 	.short	0x0100
        /*021a*/ 	.byte	0x04
	.zero		1


	//   ....[18]....
        /*021c*/ 	.word	0x00000920
        /*0220*/ 	.word	0x000000ff
        /*0224*/ 	.word	0x00000090
        /*0228*/ 	.short	0x0100
        /*022a*/ 	.byte	0x04
	.zero		1


	//   ....[19]....
        /*022c*/ 	.word	0x00000930
        /*0230*/ 	.word	0x000000ff
        /*0234*/ 	.word	0x000000a8
        /*0238*/ 	.short	0x0100
        /*023a*/ 	.byte	0x04
	.zero		1


	//   ....[20]....
        /*023c*/ 	.word	0x00000940
        /*0240*/ 	.word	0x000000ff
        /*0244*/ 	.word	0x00000098
        /*0248*/ 	.short	0x0100
        /*024a*/ 	.byte	0x04
	.zero		1


	//   ....[21]....
        /*024c*/ 	.word	0x00000950
        /*0250*/ 	.word	0x000000ff
        /*0254*/ 	.word	0x000000b0
        /*0258*/ 	.short	0x0100
        /*025a*/ 	.byte	0x04
	.zero		1


	//   ....[22]....
        /*025c*/ 	.word	0x00000960
        /*0260*/ 	.word	0x000000ff
        /*0264*/ 	.word	0x000000a0
        /*0268*/ 	.short	0x0100
        /*026a*/ 	.byte	0x04
	.zero		1


	//   ....[23]....
        /*026c*/ 	.word	0x00000970
        /*0270*/ 	.word	0x000000ff
        /*0274*/ 	.word	0x000000b8
        /*0278*/ 	.short	0x0100
        /*027a*/ 	.byte	0x04
	.zero		1


	//   ....[24]....
        /*027c*/ 	.word	0x00000a60
        /*0280*/ 	.word	0x000000ff
        /*0284*/ 	.word	0x000000c0
        /*0288*/ 	.short	0x0100
        /*028a*/ 	.byte	0x06
	.zero		1


	//   ....[25]....
        /*028c*/ 	.word	0x00000a70
        /*0290*/ 	.word	0x000000ff
        /*0294*/ 	.word	0x000000c8
        /*0298*/ 	.short	0x0100
        /*029a*/ 	.byte	0x06
	.zero		1


	//   ....[26]....
        /*029c*/ 	.word	0x00000bb0
        /*02a0*/ 	.word	0x000000ff
        /*02a4*/ 	.word	0x000000d0
        /*02a8*/ 	.short	0x0100
        /*02aa*/ 	.byte	0x06
	.zero		1


	//   ....[27]....
        /*02ac*/ 	.word	0x00000bc0
        /*02b0*/ 	.word	0x000000ff
        /*02b4*/ 	.word	0x000000e0
        /*02b8*/ 	.short	0x0100
        /*02ba*/ 	.byte	0x06
	.zero		1


	//   ....[28]....
        /*02bc*/ 	.word	0x00000bd0
        /*02c0*/ 	.word	0x000000ff
        /*02c4*/ 	.word	0x000000d8
        /*02c8*/ 	.short	0x0100
        /*02ca*/ 	.byte	0x06
	.zero		1


	//   ....[29]....
        /*02cc*/ 	.word	0x00000be0
        /*02d0*/ 	.word	0x000000ff
        /*02d4*/ 	.word	0x000000e8
        /*02d8*/ 	.short	0x0100
        /*02da*/ 	.byte	0x06
	.zero		1


	//   ....[30]....
        /*02dc*/ 	.word	0x00000d10
        /*02e0*/ 	.word	0x000000ff
        /*02e4*/ 	.word	0x000000f0
        /*02e8*/ 	.short	0x0100
        /*02ea*/ 	.byte	0x04
	.zero		1


	//   ....[31]....
        /*02ec*/ 	.word	0x00000d20
        /*02f0*/ 	.word	0x000000ff
        /*02f4*/ 	.word	0x00000100
        /*02f8*/ 	.short	0x0100
        /*02fa*/ 	.byte	0x04
	.zero		1


	//   ....[32]....
        /*02fc*/ 	.word	0x00000d30
        /*0300*/ 	.word	0x000000ff
        /*0304*/ 	.word	0x000000f8
        /*0308*/ 	.short	0x0100
        /*030a*/ 	.byte	0x04
	.zero		1


	//   ....[33]....
        /*030c*/ 	.word	0x00000d40
        /*0310*/ 	.word	0x000000ff
        /*0314*/ 	.word	0x00000108
        /*0318*/ 	.short	0x0100
        /*031a*/ 	.byte	0x04
	.zero		1


	//   ....[34]....
        /*031c*/ 	.word	0x00000e40
        /*0320*/ 	.word	0x000000ff
        /*0324*/ 	.word	0x00000110
        /*0328*/ 	.short	0x0100
        /*032a*/ 	.byte	0x04
	.zero		1


	//   ....[35]....
        /*032c*/ 	.word	0x00000e50
        /*0330*/ 	.word	0x000000ff
        /*0334*/ 	.word	0x00000120
        /*0338*/ 	.short	0x0100
        /*033a*/ 	.byte	0x04
	.zero		1


	//   ....[36]....
        /*033c*/ 	.word	0x00000e60
        /*0340*/ 	.word	0x000000ff
        /*0344*/ 	.word	0x00000118
        /*0348*/ 	.short	0x0100
        /*034a*/ 	.byte	0x04
	.zero		1


	//   ....[37]....
        /*034c*/ 	.word	0x00000e70
        /*0350*/ 	.word	0x000000ff
        /*0354*/ 	.word	0x00000128
        /*0358*/ 	.short	0x0100
        /*035a*/ 	.byte	0x04
	.zero		1


	//   ....[38]....
        /*035c*/ 	.word	0x00000f70
        /*0360*/ 	.word	0x000000ff
        /*0364*/ 	.word	0x00000130
        /*0368*/ 	.short	0x0100
        /*036a*/ 	.byte	0x06
	.zero		1


	//   ....[39]....
        /*036c*/ 	.word	0x00001ef0
        /*0370*/ 	.word	0x00000000
        /*0374*/ 	.word	0x00000120
        /*0378*/ 	.short	0x010a
        /*037a*/ 	.byte	0xff
	.zero		1


	//   ....[40]....
        /*037c*/ 	.word	0x00001f10
        /*0380*/ 	.word	0x00000000
        /*0384*/ 	.word	0x00000110
        /*0388*/ 	.short	0x0101
        /*038a*/ 	.byte	0xff
	.zero		1


	//   ....[41]....
        /*038c*/ 	.word	0x00001fd0
        /*0390*/ 	.word	0x000000ff
        /*0394*/ 	.word	0x00000048
        /*0398*/ 	.short	0x010a
        /*039a*/ 	.byte	0x04
	.zero		1


	//   ....[42]....
        /*039c*/ 	.word	0x000020f0
        /*03a0*/ 	.word	0x000000ff
        /*03a4*/ 	.word	0x00000048
        /*03a8*/ 	.short	0x010a
        /*03aa*/ 	.byte	0x05
	.zero		1


	//   ....[43]....
        /*03ac*/ 	.word	0x00002260
        /*03b0*/ 	.word	0x000000ff
        /*03b4*/ 	.word	0x00000048
        /*03b8*/ 	.short	0x010a
        /*03ba*/ 	.byte	0x06
	.zero		1


	//   ....[44]....
        /*03bc*/ 	.word	0x00002530
        /*03c0*/ 	.word	0x000000ff
        /*03c4*/ 	.word	0x000000c8
        /*03c8*/ 	.short	0x0101
        /*03ca*/ 	.byte	0x07
	.zero		1


	//   ....[45]....
        /*03cc*/ 	.word	0x00002550
        /*03d0*/ 	.word	0x000000ff
        /*03d4*/ 	.word	0x00000048
        /*03d8*/ 	.short	0x010a
        /*03da*/ 	.byte	0x04
	.zero		1


	//   ....[46]....
        /*03dc*/ 	.word	0x000025d0
        /*03e0*/ 	.word	0x000000ff
        /*03e4*/ 	.word	0x00000048
        /*03e8*/ 	.short	0x010a
        /*03ea*/ 	.byte	0x06
	.zero		1


	//   ....[47]....
        /*03ec*/ 	.word	0x00002710
        /*03f0*/ 	.word	0x000000ff
        /*03f4*/ 	.word	0x00000048
        /*03f8*/ 	.short	0x010a
        /*03fa*/ 	.byte	0x04
	.zero		1


	//   ....[48]....
        /*03fc*/ 	.word	0x00002a10
        /*0400*/ 	.word	0x00000003
        /*0404*/ 	.word	0x000000d0
        /*0408*/ 	.short	0x010a
        /*040a*/ 	.byte	0xff
	.zero		1


	//   ....[49]....
        /*040c*/ 	.word	0x00002b60
        /*0410*/ 	.word	0x00000000
        /*0414*/ 	.word	0x00000000
        /*0418*/ 	.short	0x0101
        /*041a*/ 	.byte	0xff
	.zero		1


	//   ....[50]....
        /*041c*/ 	.word	0x00003120
        /*0420*/ 	.word	0x000000ff
        /*0424*/ 	.word	0x00000000
        /*0428*/ 	.short	0x010a
        /*042a*/ 	.byte	0x04
	.zero		1


	//   ....[51]....
        /*042c*/ 	.word	0x000031b0
        /*0430*/ 	.word	0x000000ff
        /*0434*/ 	.word	0x00000000
        /*0438*/ 	.short	0x010a
        /*043a*/ 	.byte	0x05
	.zero		1


	//   ....[52]....
        /*043c*/ 	.word	0x00003240
        /*0440*/ 	.word	0x000000ff
        /*0444*/ 	.word	0x00000000
        /*0448*/ 	.short	0x010a
        /*044a*/ 	.byte	0x05
	.zero		1


	//   ....[53]....
        /*044c*/ 	.word	0x000032d0
        /*0450*/ 	.word	0x000000ff
        /*0454*/ 	.word	0x00000000
        /*0458*/ 	.short	0x010a
        /*045a*/ 	.byte	0x05
	.zero		1


	//   ....[54]....
        /*045c*/ 	.word	0x00003360
        /*0460*/ 	.word	0x000000ff
        /*0464*/ 	.word	0x00000000
        /*0468*/ 	.short	0x010a
        /*046a*/ 	.byte	0x05
	.zero		1


	//   ....[55]....
        /*046c*/ 	.word	0x000033f0
        /*0470*/ 	.word	0x000000ff
        /*0474*/ 	.word	0x00000000
        /*0478*/ 	.short	0x010a
        /*047a*/ 	.byte	0x05
	.zero		1


	//   ....[56]....
        /*047c*/ 	.word	0x00003480
        /*0480*/ 	.word	0x000000ff
        /*0484*/ 	.word	0x00000000
        /*0488*/ 	.short	0x010a
        /*048a*/ 	.byte	0x05
	.zero		1


	//   ....[57]....
        /*048c*/ 	.word	0x00003510
        /*0490*/ 	.word	0x000000ff
        /*0494*/ 	.word	0x00000000
        /*0498*/ 	.short	0x010a
        /*049a*/ 	.byte	0x05
	.zero		1


	//   ....[58]....
        /*049c*/ 	.word	0x000035b0
        /*04a0*/ 	.word	0x00000000
        /*04a4*/ 	.word	0x00000000
        /*04a8*/ 	.short	0x010a
        /*04aa*/ 	.byte	0xff
	.zero		1


	//   ....[59]....
        /*04ac*/ 	.word	0x000036f0
        /*04b0*/ 	.word	0x00000002
        /*04b4*/ 	.word	0x00000110
        /*04b8*/ 	.short	0x010a
        /*04ba*/ 	.byte	0xff
	.zero		1


	//   ....[60]....
        /*04bc*/ 	.word	0x00003750
        /*04c0*/ 	.word	0x00000004
        /*04c4*/ 	.word	0x00000000
        /*04c8*/ 	.short	0x0101
        /*04ca*/ 	.byte	0xff
	.zero		1


	//   ....[61]....
        /*04cc*/ 	.word	0x00003770
        /*04d0*/ 	.word	0x000000ff
        /*04d4*/ 	.word	0x000000e0
        /*04d8*/ 	.short	0x010a
        /*04da*/ 	.byte	0x04
	.zero		1


	//   ....[62]....
        /*04dc*/ 	.word	0x00003890
        /*04e0*/ 	.word	0x00000002
        /*04e4*/ 	.word	0x000000d0
        /*04e8*/ 	.short	0x010a
        /*04ea*/ 	.byte	0xff
	.zero		1


	//   ....[63]....
        /*04ec*/ 	.word	0x000039a0
        /*04f0*/ 	.word	0x00000002
        /*04f4*/ 	.word	0x00000000
        /*04f8*/ 	.short	0x0101
        /*04fa*/ 	.byte	0xff
	.zero		1


	//   ....[64]....
        /*04fc*/ 	.word	0x00003a30
        /*0500*/ 	.word	0x000000ff
        /*0504*/ 	.word	0x000000e0
        /*0508*/ 	.short	0x0106
        /*050a*/ 	.byte	0x04
	.zero		1


	//   ....[65]....
        /*050c*/ 	.word	0x00003a50
        /*0510*/ 	.word	0x000000ff
        /*0514*/ 	.word	0x000000e0
        /*0518*/ 	.short	0x010a
        /*051a*/ 	.byte	0x04
	.zero		1


	//   ....[66]....
        /*051c*/ 	.word	0x00003ae0
        /*0520*/ 	.word	0x000000ff
        /*0524*/ 	.word	0x000000e0
        /*0528*/ 	.short	0x0106
        /*052a*/ 	.byte	0x07
	.zero		1


	//   ....[67]....
        /*052c*/ 	.word	0x00003b20
        /*0530*/ 	.word	0x00000000
        /*0534*/ 	.word	0x000000e0
        /*0538*/ 	.short	0x010a
        /*053a*/ 	.byte	0xff
	.zero		1


	//   ....[68]....
        /*053c*/ 	.word	0x00003d70
        /*0540*/ 	.word	0x000000ff
        /*0544*/ 	.word	0x00000008
        /*0548*/ 	.short	0x010a
        /*054a*/ 	.byte	0x05
	.zero		1


	//   ....[69]....
        /*054c*/ 	.word	0x00003d90
        /*0550*/ 	.word	0x000000ff
        /*0554*/ 	.word	0x00000008
        /*0558*/ 	.short	0x010a
        /*055a*/ 	.byte	0x05
	.zero		1


	//   ....[70]....
        /*055c*/ 	.word	0x00003f20
        /*0560*/ 	.word	0x000000ff
        /*0564*/ 	.word	0x00000008
        /*0568*/ 	.short	0x010a
        /*056a*/ 	.byte	0x05
	.zero		1


	//   ....[71]....
        /*056c*/ 	.word	0x00003f40
        /*0570*/ 	.word	0x000000ff
        /*0574*/ 	.word	0x00000008
        /*0578*/ 	.short	0x010a
        /*057a*/ 	.byte	0x05
	.zero		1


	//   ....[72]....
        /*057c*/ 	.word	0x00004000
        /*0580*/ 	.word	0x000000ff
        /*0584*/ 	.word	0x00000000
        /*0588*/ 	.short	0x0101
        /*058a*/ 	.byte	0x04
	.zero		1


	//   ....[73]....
        /*058c*/ 	.word	0x00004490
        /*0590*/ 	.word	0x00000002
        /*0594*/ 	.word	0x000000d0
        /*0598*/ 	.short	0x010a
        /*059a*/ 	.byte	0xff
	.zero		1


	//   ....[74]....
        /*059c*/ 	.word	0x000045b0
        /*05a0*/ 	.word	0x00000000
        /*05a4*/ 	.word	0x00000000
        /*05a8*/ 	.short	0x0101
        /*05aa*/ 	.byte	0xff
	.zero		1


	//   ....[75]....
        /*05ac*/ 	.word	0x00004b00
        /*05b0*/ 	.word	0x000000ff
        /*05b4*/ 	.word	0x00000000
        /*05b8*/ 	.short	0x010a
        /*05ba*/ 	.byte	0x04
	.zero		1


	//   ....[76]....
        /*05bc*/ 	.word	0x00004b50
        /*05c0*/ 	.word	0x000000ff
        /*05c4*/ 	.word	0x00000100
        /*05c8*/ 	.short	0x010a
        /*05ca*/ 	.byte	0x39
	.zero		1


	//   ....[77]....
        /*05cc*/ 	.word	0x00004d70
        /*05d0*/ 	.word	0x000000ff
        /*05d4*/ 	.word	0x00000000
        /*05d8*/ 	.short	0x010a
        /*05da*/ 	.byte	0x07
	.zero		1


	//   ....[78]....
        /*05dc*/ 	.word	0x00004ea0
        /*05e0*/ 	.word	0x000000ff
        /*05e4*/ 	.word	0x00000000
        /*05e8*/ 	.short	0x010a
        /*05ea*/ 	.byte	0x04
	.zero		1


	//   ....[79]....
        /*05ec*/ 	.word	0x00005230
        /*05f0*/ 	.word	0x000000ff
        /*05f4*/ 	.word	0x00000000
        /*05f8*/ 	.short	0x010a
        /*05fa*/ 	.byte	0x04
	.zero		1


	//   ....[80]....
        /*05fc*/ 	.word	0x000052d0
        /*0600*/ 	.word	0x00000000
        /*0604*/ 	.word	0x00000000
        /*0608*/ 	.short	0x010a
        /*060a*/ 	.byte	0xff
	.zero		1


	//   ....[81]....
        /*060c*/ 	.word	0x00005310
        /*0610*/ 	.word	0x00000000
        /*0614*/ 	.word	0x00000000
        /*0618*/ 	.short	0x010a
        /*061a*/ 	.byte	0xff
	.zero		1


	//   ....[82]....
        /*061c*/ 	.word	0x00005380
        /*0620*/ 	.word	0x000000ff
        /*0624*/ 	.word	0x00000000
        /*0628*/ 	.short	0x0101
        /*062a*/ 	.byte	0x04
	.zero		1


	//   ....[83]....
        /*062c*/ 	.word	0x000053c0
        /*0630*/ 	.word	0x000000ff
        /*0634*/ 	.word	0x00000130
        /*0638*/ 	.short	0x010a
        /*063a*/ 	.byte	0x1f
	.zero		1


	//   ....[84]....
        /*063c*/ 	.word	0x00005410
        /*0640*/ 	.word	0x000000ff
        /*0644*/ 	.word	0x00000000
        /*0648*/ 	.short	0x0101
        /*064a*/ 	.byte	0x04
	.zero		1


	//   ....[85]....
        /*064c*/ 	.word	0x00005880
        /*0650*/ 	.word	0x0000000c
        /*0654*/ 	.word	0x000000d0
        /*0658*/ 	.short	0x010a
        /*065a*/ 	.byte	0xff
	.zero		1


	//   ....[86]....
        /*065c*/ 	.word	0x000059f0
        /*0660*/ 	.word	0x00000000
        /*0664*/ 	.word	0x00000000
        /*0668*/ 	.short	0x0101
        /*066a*/ 	.byte	0xff
	.zero		1


	//   ....[87]....
        /*066c*/ 	.word	0x00005e70
        /*0670*/ 	.word	0x000000ff
        /*0674*/ 	.word	0x000000c8
        /*0678*/ 	.short	0x010a
        /*067a*/ 	.byte	0x18
	.zero		1


	//   ....[88]....
        /*067c*/ 	.word	0x00006030
        /*0680*/ 	.word	0x000000ff
        /*0684*/ 	.word	0x000000a8
        /*0688*/ 	.short	0x010a
        /*068a*/ 	.byte	0x04
	.zero		1


	//   ....[89]....
        /*068c*/ 	.word	0x00006210
        /*0690*/ 	.word	0x000000ff
        /*0694*/ 	.word	0x00000090
        /*0698*/ 	.short	0x010b
        /*069a*/ 	.byte	0x04
	.zero		1


	//   ....[90]....
        /*069c*/ 	.word	0x00006220
        /*06a0*/ 	.word	0x000000ff
        /*06a4*/ 	.word	0x00000000
        /*06a8*/ 	.short	0x0101
        /*06aa*/ 	.byte	0x14
	.zero		1


	//   ....[91]....
        /*06ac*/ 	.word	0x00006230
        /*06b0*/ 	.word	0x000000ff
        /*06b4*/ 	.word	0x000000a8
        /*06b8*/ 	.short	0x010a
        /*06ba*/ 	.byte	0x05
	.zero		1


	//   ....[92]....
        /*06bc*/ 	.word	0x00006430
        /*06c0*/ 	.word	0x000000ff
        /*06c4*/ 	.word	0x00000090
        /*06c8*/ 	.short	0x010b
        /*06ca*/ 	.byte	0x05
	.zero		1


	//   ....[93]....
        /*06cc*/ 	.word	0x00006440
        /*06d0*/ 	.word	0x000000ff
        /*06d4*/ 	.word	0x00000000
        /*06d8*/ 	.short	0x0101
        /*06da*/ 	.byte	0x04
	.zero		1


	//   ....[94]....
        /*06dc*/ 	.word	0x000064e0
        /*06e0*/ 	.word	0x000000ff
        /*06e4*/ 	.word	0x00000000
        /*06e8*/ 	.short	0x010a
        /*06ea*/ 	.byte	0x04
	.zero		1


	//   ....[95]....
        /*06ec*/ 	.word	0x00006570
        /*06f0*/ 	.word	0x000000ff
        /*06f4*/ 	.word	0x00000000
        /*06f8*/ 	.short	0x010a
        /*06fa*/ 	.byte	0x05
	.zero		1


	//   ....[96]....
        /*06fc*/ 	.word	0x00006610
        /*0700*/ 	.word	0x00000000
        /*0704*/ 	.word	0x00000000
        /*0708*/ 	.short	0x010a
        /*070a*/ 	.byte	0xff
	.zero		1


	//   ....[97]....
        /*070c*/ 	.word	0x00006960
        /*0710*/ 	.word	0x00000003
        /*0714*/ 	.word	0x000000d0
        /*0718*/ 	.short	0x010a
        /*071a*/ 	.byte	0xff
	.zero		1


	//   ....[98]....
        /*071c*/ 	.word	0x00006ae0
        /*0720*/ 	.word	0x00000000
        /*0724*/ 	.word	0x00000000
        /*0728*/ 	.short	0x0101
        /*072a*/ 	.byte	0xff
	.zero		1


	//   ....[99]....
        /*072c*/ 	.word	0x00007650
        /*0730*/ 	.word	0x00000000
        /*0734*/ 	.word	0x00000090
        /*0738*/ 	.short	0x010a
        /*073a*/ 	.byte	0xff
	.zero		1


	//   ....[100]....
        /*073c*/ 	.word	0x000076b0
        /*0740*/ 	.word	0x0000005c
        /*0744*/ 	.word	0x000000f0
        /*0748*/ 	.short	0x010a
        /*074a*/ 	.byte	0xff
	.zero		1


	//   ....[101]....
        /*074c*/ 	.word	0x000077a0
        /*0750*/ 	.word	0x00000000
        /*0754*/ 	.word	0x00000090
        /*0758*/ 	.short	0x010a
        /*075a*/ 	.byte	0xff
	.zero		1


	//   ....[102]....
        /*075c*/ 	.word	0x000078d0
        /*0760*/ 	.word	0x0000005c
        /*0764*/ 	.word	0x000000f0
        /*0768*/ 	.short	0x010a
        /*076a*/ 	.byte	0xff
	.zero		1


	//   ....[103]....
        /*076c*/ 	.word	0x00008400
        /*0770*/ 	.word	0x00000000
        /*0774*/ 	.word	0x00000000
        /*0778*/ 	.short	0x0101
        /*077a*/ 	.byte	0xff
	.zero		1


	//   ....[104]....
        /*077c*/ 	.word	0x00008410
        /*0780*/ 	.word	0x00000003
        /*0784*/ 	.word	0x00000090
        /*0788*/ 	.short	0x010a
        /*078a*/ 	.byte	0xff
	.zero		1


	//   ....[105]....
        /*078c*/ 	.word	0x000084e0
        /*0790*/ 	.word	0x00000003
        /*0794*/ 	.word	0x00000090
        /*0798*/ 	.short	0x010a
        /*079a*/ 	.byte	0xff
	.zero		1


	//   ....[106]....
        /*079c*/ 	.word	0x00008960
        /*07a0*/ 	.word	0x0000005c
        /*07a4*/ 	.word	0x00000000
        /*07a8*/ 	.short	0x0101
        /*07aa*/ 	.byte	0xff
	.zero		1


	//   ....[107]....
        /*07ac*/ 	.word	0x00009180
        /*07b0*/ 	.word	0x00000002
        /*07b4*/ 	.word	0x00000000
        /*07b8*/ 	.short	0x0101
        /*07ba*/ 	.byte	0xff
	.zero		1


	//   ....[108]....
        /*07bc*/ 	.word	0x00009450
        /*07c0*/ 	.word	0x000000ff
        /*07c4*/ 	.word	0x00000000
        /*07c8*/ 	.short	0x0101
        /*07ca*/ 	.byte	0x06
	.zero		1


	//   ....[109]....
        /*07cc*/ 	.word	0x00009470
        /*07d0*/ 	.word	0x00000000
        /*07d4*/ 	.word	0x00000120
        /*07d8*/ 	.short	0x010a
        /*07da*/ 	.byte	0xff
	.zero		1


	//   ....[110]....
        /*07dc*/ 	.word	0x000094d0
        /*07e0*/ 	.word	0x00000000
        /*07e4*/ 	.word	0x00000048
        /*07e8*/ 	.short	0x010a
        /*07ea*/ 	.byte	0xff
	.zero		1


	//   ....[111]....
        /*07ec*/ 	.word	0x00009530
        /*07f0*/ 	.word	0x00000000
        /*07f4*/ 	.word	0x00000048
        /*07f8*/ 	.short	0x010a
        /*07fa*/ 	.byte	0xff
	.zero		1


	//   ....[112]....
        /*07fc*/ 	.word	0x00009580
        /*0800*/ 	.word	0x00000003
        /*0804*/ 	.word	0x000000d0
        /*0808*/ 	.short	0x010a
        /*080a*/ 	.byte	0xff
	.zero		1


	//   ....[113]....
        /*080c*/ 	.word	0x000095e0
        /*0810*/ 	.word	0x00000000
        /*0814*/ 	.word	0x00000000
        /*0818*/ 	.short	0x010a
        /*081a*/ 	.byte	0xff
	.zero		1


	//   ....[114]....
        /*081c*/ 	.word	0x00009640
        /*0820*/ 	.word	0x00000000
        /*0824*/ 	.word	0x00000000
        /*0828*/ 	.short	0x010a
        /*082a*/ 	.byte	0xff
	.zero		1


	//   ....[115]....
        /*082c*/ 	.word	0x000096a0
        /*0830*/ 	.word	0x00000000
        /*0834*/ 	.word	0x00000000
        /*0838*/ 	.short	0x010a
        /*083a*/ 	.byte	0xff
	.zero		1


	//   ....[116]....
        /*083c*/ 	.word	0x00009700
        /*0840*/ 	.word	0x00000000
        /*0844*/ 	.word	0x00000000
        /*0848*/ 	.short	0x010a
        /*084a*/ 	.byte	0xff
	.zero		1


	//   ....[117]....
        /*084c*/ 	.word	0x00009760
        /*0850*/ 	.word	0x00000000
        /*0854*/ 	.word	0x00000000
        /*0858*/ 	.short	0x010a
        /*085a*/ 	.byte	0xff
	.zero		1


	//   ....[118]....
        /*085c*/ 	.word	0x000097c0
        /*0860*/ 	.word	0x00000000
        /*0864*/ 	.word	0x00000000
        /*0868*/ 	.short	0x010a
        /*086a*/ 	.byte	0xff
	.zero		1


	//   ....[119]....
        /*086c*/ 	.word	0x00009820
        /*0870*/ 	.word	0x00000000
        /*0874*/ 	.word	0x00000000
        /*0878*/ 	.short	0x010a
        /*087a*/ 	.byte	0xff
	.zero		1


	//   ....[120]....
        /*087c*/ 	.word	0x00009880
        /*0880*/ 	.word	0x00000000
        /*0884*/ 	.word	0x00000000
        /*0888*/ 	.short	0x010a
        /*088a*/ 	.byte	0xff
	.zero		1


	//   ....[121]....
        /*088c*/ 	.word	0x000098d0
        /*0890*/ 	.word	0x00000002
        /*0894*/ 	.word	0x00000110
        /*0898*/ 	.short	0x010a
        /*089a*/ 	.byte	0xff
	.zero		1


	//   ....[122]....
        /*089c*/ 	.word	0x00009930
        /*08a0*/ 	.word	0x00000002
        /*08a4*/ 	.word	0x000000e0
        /*08a8*/ 	.short	0x010a
        /*08aa*/ 	.byte	0xff
	.zero		1


	//   ....[123]....
        /*08ac*/ 	.word	0x00009980
        /*08b0*/ 	.word	0x00000002
        /*08b4*/ 	.word	0x000000d0
        /*08b8*/ 	.short	0x010a
        /*08ba*/ 	.byte	0xff
	.zero		1


	//   ....[124]....
        /*08bc*/ 	.word	0x000099e0
        /*08c0*/ 	.word	0x00000000
        /*08c4*/ 	.word	0x000000e0
        /*08c8*/ 	.short	0x010a
        /*08ca*/ 	.byte	0xff
	.zero		1


	//   ....[125]....
        /*08cc*/ 	.word	0x00009a40
        /*08d0*/ 	.word	0x00000000
        /*08d4*/ 	.word	0x00000008
        /*08d8*/ 	.short	0x010a
        /*08da*/ 	.byte	0xff
	.zero		1


	//   ....[126]....
        /*08dc*/ 	.word	0x00009b30
        /*08e0*/ 	.word	0x00000000
        /*08e4*/ 	.word	0x00000008
        /*08e8*/ 	.short	0x010a
        /*08ea*/ 	.byte	0xff
	.zero		1


	//   ....[127]....
        /*08ec*/ 	.word	0x00009b80
        /*08f0*/ 	.word	0x00000002
        /*08f4*/ 	.word	0x000000d0
        /*08f8*/ 	.short	0x010a
        /*08fa*/ 	.byte	0xff
	.zero		1


	//   ....[128]....
        /*08fc*/ 	.word	0x00009be0
        /*0900*/ 	.word	0x00000000
        /*0904*/ 	.word	0x00000100
        /*0908*/ 	.short	0x010a
        /*090a*/ 	.byte	0xff
	.zero		1


	//   ....[129]....
        /*090c*/ 	.word	0x00009c40
        /*0910*/ 	.word	0x00000000
        /*0914*/ 	.word	0x00000000
        /*0918*/ 	.short	0x010a
        /*091a*/ 	.byte	0xff
	.zero		1


	//   ....[130]....
        /*091c*/ 	.word	0x00009ca0
        /*0920*/ 	.word	0x00000000
        /*0924*/ 	.word	0x00000000
        /*0928*/ 	.short	0x010a
        /*092a*/ 	.byte	0xff
	.zero		1


	//   ....[131]....
        /*092c*/ 	.word	0x00009d00
        /*0930*/ 	.word	0x00000000
        /*0934*/ 	.word	0x00000130
        /*0938*/ 	.short	0x010a
        /*093a*/ 	.byte	0xff
	.zero		1


	//   ....[132]....
        /*093c*/ 	.word	0x00009d50
        /*0940*/ 	.word	0x0000000c
        /*0944*/ 	.word	0x000000d0
        /*0948*/ 	.short	0x010a
        /*094a*/ 	.byte	0xff
	.zero		1


	//   ....[133]....
        /*094c*/ 	.word	0x00009db0
        /*0950*/ 	.word	0x00000000
        /*0954*/ 	.word	0x000000c8
        /*0958*/ 	.short	0x010a
        /*095a*/ 	.byte	0xff
	.zero		1


	//   ....[134]....
        /*095c*/ 	.word	0x00009e10
        /*0960*/ 	.word	0x00000000
        /*0964*/ 	.word	0x000000a8
        /*0968*/ 	.short	0x010a
        /*096a*/ 	.byte	0xff
	.zero		1


	//   ....[135]....
        /*096c*/ 	.word	0x00009e70
        /*0970*/ 	.word	0x00000009
        /*0974*/ 	.word	0x000000a8
        /*0978*/ 	.short	0x010a
        /*097a*/ 	.byte	0xff
	.zero		1


	//   ....[136]....
        /*097c*/ 	.word	0x00009ed0
        /*0980*/ 	.word	0x00000000
        /*0984*/ 	.word	0x00000000
        /*0988*/ 	.short	0x010a
        /*098a*/ 	.byte	0xff
	.zero		1


	//   ....[137]....
        /*098c*/ 	.word	0x00009f30
        /*0990*/ 	.word	0x00000000
        /*0994*/ 	.word	0x00000000
        /*0998*/ 	.short	0x010a
        /*099a*/ 	.byte	0xff
	.zero		1


	//   ....[138]....
        /*099c*/ 	.word	0x00009f80
        /*09a0*/ 	.word	0x00000003
        /*09a4*/ 	.word	0x000000d0
        /*09a8*/ 	.short	0x010a
        /*09aa*/ 	.byte	0xff
	.zero		1


	//   ....[139]....
        /*09ac*/ 	.word	0x00009fd0
        /*09b0*/ 	.word	0x00000000
        /*09b4*/ 	.word	0x00000090
        /*09b8*/ 	.short	0x010a
        /*09ba*/ 	.byte	0xff
	.zero		1


	//   ....[140]....
        /*09bc*/ 	.word	0x0000a020
        /*09c0*/ 	.word	0x0000005c
        /*09c4*/ 	.word	0x000000f0
        /*09c8*/ 	.short	0x010a
        /*09ca*/ 	.byte	0xff
	.zero		1


	//   ....[141]....
        /*09cc*/ 	.word	0x0000a070
        /*09d0*/ 	.word	0x00000003
        /*09d4*/ 	.word	0x00000090
        /*09d8*/ 	.short	0x010a
        /*09da*/ 	.byte	0xff
	.zero		1


	//----- nvinfo : EIATTR_NUM_MBARRIERS
	.align		4
.L_47:
        /*09dc*/ 	.byte	0x03, 0x38
        /*09de*/ 	.short	0x0027


	//----- nvinfo : EIATTR_EXIT_INSTR_OFFSETS
	.align		4
        /*09e0*/ 	.byte	0x04, 0x1c
        /*09e2*/ 	.short	(.L_49 - .L_48)


	//   ....[0]....
.L_48:
        /*09e4*/ 	.word	0x000035e0


	//   ....[1]....
        /*09e8*/ 	.word	0x00003af0


	//   ....[2]....
        /*09ec*/ 	.word	0x00003b50


	//   ....[3]....
        /*09f0*/ 	.word	0x00005640


	//   ....[4]....
        /*09f4*/ 	.word	0x00006640


	//   ....[5]....
        /*09f8*/ 	.word	0x00006680


	//   ....[6]....
        /*09fc*/ 	.word	0x00009340


	//   ....[7]....
        /*0a00*/ 	.word	0x000093b0


	//   ....[8]....
        /*0a04*/ 	.word	0x000093e0


	//   ....[9]....
        /*0a08*/ 	.word	0x00009460


	//----- nvinfo : EIATTR_MAX_THREADS
	.align		4
.L_49:
        /*0a0c*/ 	.byte	0x04, 0x05
        /*0a0e*/ 	.short	(.L_51 - .L_50)
.L_50:
        /*0a10*/ 	.word	0x00000100
        /*0a14*/ 	.word	0x00000001
        /*0a18*/ 	.word	0x00000001


	//----- nvinfo : EIATTR_CRS_STACK_SIZE
	.align		4
.L_51:
        /*0a1c*/ 	.byte	0x04, 0x1e
        /*0a1e*/ 	.short	(.L_53 - .L_52)
.L_52:
        /*0a20*/ 	.word	0x00000000


	//----- nvinfo : EIATTR_CBANK_PARAM_SIZE
	.align		4
.L_53:
        /*0a24*/ 	.byte	0x03, 0x19
        /*0a26*/ 	.short	0x0c00


	//----- nvinfo : EIATTR_PARAM_CBANK
	.align		4
        /*0a28*/ 	.byte	0x04, 0x0a
        /*0a2a*/ 	.short	(.L_55 - .L_54)
	.align		4
.L_54:
        /*0a2c*/ 	.word	index@(.nv.constant0._ZN7cutlass13device_kernelINS_4gemm6kernel13GemmUniversalIN4cute5tupleIJiiiiEEENS1_10collective13CollectiveMmaINS1_46MainloopSm100TmaUmmaWarpSpecializedBlockScaledILi9ELi2ELi2ENS5_IJNS4_1CILi4EEESB_NSA_ILi1EEEEEEEENS5_IJNSA_ILi256EEENSA_ILi64EEENSA_ILi128EEEEEENS5_IJNS_12float_e5m2_tENS_13float_ue8m0_tEEEENS5_IJNS5_IJlSC_lEEENS4_6LayoutINS5_IJNS5_IJNS5_IJNSA_ILi32EEESB_EEEiEEESQ_NS5_IJSC_iEEEEEENS5_IJNS5_IJNS5_IJNSA_ILi16EEESB_EEEiEEENS5_IJNS5_IJNSA_ILi0EEESC_EEENSA_ILi512EEEEEENS5_IJSW_iEEEEEEEEEEESL_S13_NS4_8TiledMMAINS4_8MMA_AtomIJNS4_27SM100_MMA_MXF8F6F4_2x1SM_SSISJ_SJ_fSK_Li256ELi64ELNS4_4UMMA5MajorE0ELS18_0ELNS17_7ScaleInE0ELS19_0EEEEEENSN_INS5_IJSC_SC_SC_EEENS5_IJSW_SW_SW_EEEEENS5_IJNS4_10UnderscoreES1F_S1F_EEEEENS5_IJNS4_28SM100_TMA_2SM_LOAD_MULTICASTES1I_EEENS5_IJNS4_14ComposedLayoutINS4_7SwizzleILi3ELi4ELi3EEENS4_18smem_ptr_flag_bitsILi8EEENSN_INS5_IJNSA_ILi8EEESH_EEENS5_IJSH_SC_EEEEEEENSN_INS5_IJNS5_IJNS5_IJSP_SC_EEENS5_IJSO_SC_EEEEEESC_NS5_IJSB_SC_EEEEEENS5_IJNS5_IJNS5_IJSU_SY_EEESX_EEESW_NS5_IJSC_SY_EEEEEEEEEEEvNS4_8identityES1J_S24_vS25_EENS_8epilogue10collective18CollectiveEpilogueINS27_23Sm100TmaWarpSpecializedILi3ELi2ELi32ELb1ELb0EEEJNS5_IJSH_SG_SH_EEENS5_IJNSN_ISH_SC_EENSN_ISO_SC_EEEEENS_10bfloat16_tESM_S2G_SM_NS27_6fusion15FusionCallbacksIS2B_NS2H_17LinearCombinationIS2G_fS2G_fLNS_15FloatRoundStyleE2EEES2C_S2F_JEEENS4_5SM1004TMEM4LOAD26SM100_TMEM_LOAD_32dp32b32xENS4_13SM90_TMA_LOADENS1K_INS1L_ILi2ELi4ELi3EEENS1N_ILi16EEENSN_INS5_IJS1P_SO_EEES1V_EEEENS4_39AutoVectorizingCopyWithAssumedAlignmentILi128EEENS4_14SM90_TMA_STOREES2W_S2Y_S2Y_EEEvvEEEEvNT_6ParamsE)
        /*0a30*/ 	.short	0x0380
        /*0a32*/ 	.short	0x0c00


	//----- nvinfo : EIATTR_SW_WAR
	.align		4
.L_55:
        /*0a34*/ 	.byte	0x04, 0x36
        /*0a36*/ 	.short	(.L_57 - .L_56)
.L_56:
        /*0a38*/ 	.word	0x00000008
.L_57:


//--------------------- .nv.callgraph             --------------------------
	.section	.nv.callgraph,"",@"SHT_CUDA_CALLGRAPH"
	.align	4
	.sectionentsize	8
	.align		4
        /*0000*/ 	.word	0x00000000
	.align		4
        /*0004*/ 	.word	0xffffffff
	.align		4
        /*0008*/ 	.word	index@(_ZN7cutlass13device_kernelINS_4gemm6kernel13GemmUniversalIN4cute5tupleIJiiiiEEENS1_10collective13CollectiveMmaINS1_46MainloopSm100TmaUmmaWarpSpecializedBlockScaledILi9ELi2ELi2ENS5_IJNS4_1CILi4EEESB_NSA_ILi1EEEEEEEENS5_IJNSA_ILi256EEENSA_ILi64EEENSA_ILi128EEEEEENS5_IJNS_12float_e5m2_tENS_13float_ue8m0_tEEEENS5_IJNS5_IJlSC_lEEENS4_6LayoutINS5_IJNS5_IJNS5_IJNSA_ILi32EEESB_EEEiEEESQ_NS5_IJSC_iEEEEEENS5_IJNS5_IJNS5_IJNSA_ILi16EEESB_EEEiEEENS5_IJNS5_IJNSA_ILi0EEESC_EEENSA_ILi512EEEEEENS5_IJSW_iEEEEEEEEEEESL_S13_NS4_8TiledMMAINS4_8MMA_AtomIJNS4_27SM100_MMA_MXF8F6F4_2x1SM_SSISJ_SJ_fSK_Li256ELi64ELNS4_4UMMA5MajorE0ELS18_0ELNS17_7ScaleInE0ELS19_0EEEEEENSN_INS5_IJSC_SC_SC_EEENS5_IJSW_SW_SW_EEEEENS5_IJNS4_10UnderscoreES1F_S1F_EEEEENS5_IJNS4_28SM100_TMA_2SM_LOAD_MULTICASTES1I_EEENS5_IJNS4_14ComposedLayoutINS4_7SwizzleILi3ELi4ELi3EEENS4_18smem_ptr_flag_bitsILi8EEENSN_INS5_IJNSA_ILi8EEESH_EEENS5_IJSH_SC_EEEEEEENSN_INS5_IJNS5_IJNS5_IJSP_SC_EEENS5_IJSO_SC_EEEEEESC_NS5_IJSB_SC_EEEEEENS5_IJNS5_IJNS5_IJSU_SY_EEESX_EEESW_NS5_IJSC_SY_EEEEEEEEEEEvNS4_8identityES1J_S24_vS25_EENS_8epilogue10collective18CollectiveEpilogueINS27_23Sm100TmaWarpSpecializedILi3ELi2ELi32ELb1ELb0EEEJNS5_IJSH_SG_SH_EEENS5_IJNSN_ISH_SC_EENSN_ISO_SC_EEEEENS_10bfloat16_tESM_S2G_SM_NS27_6fusion15FusionCallbacksIS2B_NS2H_17LinearCombinationIS2G_fS2G_fLNS_15FloatRoundStyleE2EEES2C_S2F_JEEENS4_5SM1004TMEM4LOAD26SM100_TMEM_LOAD_32dp32b32xENS4_13SM90_TMA_LOADENS1K_INS1L_ILi2ELi4ELi3EEENS1N_ILi16EEENSN_INS5_IJS1P_SO_EEES1V_EEEENS4_39AutoVectorizingCopyWithAssumedAlignmentILi128EEENS4_14SM90_TMA_STOREES2W_S2Y_S2Y_EEEvvEEEEvNT_6ParamsE)
	.align		4
        /*000c*/ 	.word	index@(__assertfail)
	.align		4
        /*0010*/ 	.word	0x00000000
	.align		4
        /*0014*/ 	.word	0xfffffffe
	.align		4
        /*0018*/ 	.word	0x00000000
	.align		4
        /*001c*/ 	.word	0xfffffffd
	.align		4
        /*0020*/ 	.word	0x00000000
	.align		4
        /*0024*/ 	.word	0xfffffffc


//--------------------- .nv.constant4             --------------------------
	.section	.nv.constant4,"a",@progbits
	.align	8
	.align		8
.nv.constant4:
        /*0000*/ 	.dword	__assertfail
	.align		8
        /*0008*/ 	.dword	__unnamed_1
	.align		8
        /*0010*/ 	.dword	__unnamed_2
	.align		8
        /*0018*/ 	.dword	_ZN40_INTERNAL_5e337bbc_4_k_cu_5aa43e0a_391774cuda3std3__45__cpo5beginE
	.align		8
        /*0020*/ 	.dword	_ZN40_INTERNAL_5e337bbc_4_k_cu_5aa43e0a_391774cuda3std3__45__cpo3endE
	.align		8
        /*0028*/ 	.dword	_ZN40_INTERNAL_5e337bbc_4_k_cu_5aa43e0a_391774cuda3std3__45__cpo6cbeginE
	.align		8
        /*0030*/ 	.dword	_ZN40_INTERNAL_5e337bbc_4_k_cu_5aa43e0a_391774cuda3std3__45__cpo4cendE
	.align		8
        /*0038*/ 	.dword	_ZN40_INTERNAL_5e337bbc_4_k_cu_5aa43e0a_391774cuda3std3__442_GLOBAL__N__5e337bbc_4_k_cu_5aa43e0a_391776ignoreE
	.align		8
        /*0040*/ 	.dword	_ZN40_INTERNAL_5e337bbc_4_k_cu_5aa43e0a_391774cuda3std3__419piecewise_constructE
	.align		8
        /*0048*/ 	.dword	_ZN40_INTERNAL_5e337bbc_4_k_cu_5aa43e0a_391774cuda3std3__48in_placeE
	.align		8
        /*0050*/ 	.dword	_ZN40_INTERNAL_5e337bbc_4_k_cu_5aa43e0a_391774cuda3std6ranges3__45__cpo4swapE
	.align		8
        /*0058*/ 	.dword	_ZN40_INTERNAL_5e337bbc_4_k_cu_5aa43e0a_391774cuda3std6ranges3__45__cpo9iter_moveE
	.align		8
        /*0060*/ 	.dword	_ZN40_INTERNAL_5e337bbc_4_k_cu_5aa43e0a_391774cute7productE
	.align		8
        /*0068*/ 	.dword	_ZN40_INTERNAL_5e337bbc_4_k_cu_5aa43e0a_391774cute1_E
	.align		8
        /*0070*/ 	.dword	$str$25
	.align		8
        /*0078*/ 	.dword	$str$26
	.align		8
        /*0080*/ 	.dword	$str$27
	.align		8
        /*0088*/ 	.dword	$str$28


//--------------------- .text._ZN7cutlass13device_kernelINS_4gemm6kernel13GemmUniversalIN4cute5tupleIJiiiiEEENS1_10collective13CollectiveMmaINS1_46MainloopSm100TmaUmmaWarpSpecializedBlockScaledILi9ELi2ELi2ENS5_IJNS4_1CILi4EEESB_NSA_ILi1EEEEEEEENS5_IJNSA_ILi256EEENSA_ILi64EEENSA_ILi128EEEEEENS5_IJNS_12float_e5m2_tENS_13float_ue8m0_tEEEENS5_IJNS5_IJlSC_lEEENS4_6LayoutINS5_IJNS5_IJNS5_IJNSA_ILi32EEESB_EEEiEEESQ_NS5_IJSC_iEEEEEENS5_IJNS5_IJNS5_IJNSA_ILi16EEESB_EEEiEEENS5_IJNS5_IJNSA_ILi0EEESC_EEENSA_ILi512EEEEEENS5_IJSW_iEEEEEEEEEEESL_S13_NS4_8TiledMMAINS4_8MMA_AtomIJNS4_27SM100_MMA_MXF8F6F4_2x1SM_SSISJ_SJ_fSK_Li256ELi64ELNS4_4UMMA5MajorE0ELS18_0ELNS17_7ScaleInE0ELS19_0EEEEEENSN_INS5_IJSC_SC_SC_EEENS5_IJSW_SW_SW_EEEEENS5_IJNS4_10UnderscoreES1F_S1F_EEEEENS5_IJNS4_28SM100_TMA_2SM_LOAD_MULTICASTES1I_EEENS5_IJNS4_14ComposedLayoutINS4_7SwizzleILi3ELi4ELi3EEENS4_18smem_ptr_flag_bitsILi8EEENSN_INS5_IJNSA_ILi8EEESH_EEENS5_IJSH_SC_EEEEEEENSN_INS5_IJNS5_IJNS5_IJSP_SC_EEENS5_IJSO_SC_EEEEEESC_NS5_IJSB_SC_EEEEEENS5_IJNS5_IJNS5_IJSU_SY_EEESX_EEESW_NS5_IJSC_SY_EEEEEEEEEEEvNS4_8identityES1J_S24_vS25_EENS_8epilogue10collective18CollectiveEpilogueINS27_23Sm100TmaWarpSpecializedILi3ELi2ELi32ELb1ELb0EEEJNS5_IJSH_SG_SH_EEENS5_IJNSN_ISH_SC_EENSN_ISO_SC_EEEEENS_10bfloat16_tESM_S2G_SM_NS27_6fusion15FusionCallbacksIS2B_NS2H_17LinearCombinationIS2G_fS2G_fLNS_15FloatRoundStyleE2EEES2C_S2F_JEEENS4_5SM1004TMEM4LOAD26SM100_TMEM_LOAD_32dp32b32xENS4_13SM90_TMA_LOADENS1K_INS1L_ILi2ELi4ELi3EEENS1N_ILi16EEENSN_INS5_IJS1P_SO_EEES1V_EEEENS4_39AutoVectorizingCopyWithAssumedAlignmentILi128EEENS4_14SM90_TMA_STOREES2W_S2Y_S2Y_EEEvvEEEEvNT_6ParamsE --------------------------
	.section	.text._ZN7cutlass13device_kernelINS_4gemm6kernel13GemmUniversalIN4cute5tupleIJiiiiEEENS1_10collective13CollectiveMmaINS1_46MainloopSm100TmaUmmaWarpSpecializedBlockScaledILi9ELi2ELi2ENS5_IJNS4_1CILi4EEESB_NSA_ILi1EEEEEEEENS5_IJNSA_ILi256EEENSA_ILi64EEENSA_ILi128EEEEEENS5_IJNS_12float_e5m2_tENS_13float_ue8m0_tEEEENS5_IJNS5_IJlSC_lEEENS4_6LayoutINS5_IJNS5_IJNS5_IJNSA_ILi32EEESB_EEEiEEESQ_NS5_IJSC_iEEEEEENS5_IJNS5_IJNS5_IJNSA_ILi16EEESB_EEEiEEENS5_IJNS5_IJNSA_ILi0EEESC_EEENSA_ILi512EEEEEENS5_IJSW_iEEEEEEEEEEESL_S13_NS4_8TiledMMAINS4_8MMA_AtomIJNS4_27SM100_MMA_MXF8F6F4_2x1SM_SSISJ_SJ_fSK_Li256ELi64ELNS4_4UMMA5MajorE0ELS18_0ELNS17_7ScaleInE0ELS19_0EEEEEENSN_INS5_IJSC_SC_SC_EEENS5_IJSW_SW_SW_EEEEENS5_IJNS4_10UnderscoreES1F_S1F_EEEEENS5_IJNS4_28SM100_TMA_2SM_LOAD_MULTICASTES1I_EEENS5_IJNS4_14ComposedLayoutINS4_7SwizzleILi3ELi4ELi3EEENS4_18smem_ptr_flag_bitsILi8EEENSN_INS5_IJNSA_ILi8EEESH_EEENS5_IJSH_SC_EEEEEEENSN_INS5_IJNS5_IJNS5_IJSP_SC_EEENS5_IJSO_SC_EEEEEESC_NS5_IJSB_SC_EEEEEENS5_IJNS5_IJNS5_IJSU_SY_EEESX_EEESW_NS5_IJSC_SY_EEEEEEEEEEEvNS4_8identityES1J_S24_vS25_EENS_8epilogue10collective18CollectiveEpilogueINS27_23Sm100TmaWarpSpecializedILi3ELi2ELi32ELb1ELb0EEEJNS5_IJSH_SG_SH_EEENS5_IJNSN_ISH_SC_EENSN_ISO_SC_EEEEENS_10bfloat16_tESM_S2G_SM_NS27_6fusion15FusionCallbacksIS2B_NS2H_17LinearCombinationIS2G_fS2G_fLNS_15FloatRoundStyleE2EEES2C_S2F_JEEENS4_5SM1004TMEM4LOAD26SM100_TMEM_LOAD_32dp32b32xENS4_13SM90_TMA_LOADENS1K_INS1L_ILi2ELi4ELi3EEENS1N_ILi16EEENSN_INS5_IJS1P_SO_EEES1V_EEEENS4_39AutoVectorizingCopyWithAssumedAlignmentILi128EEENS4_14SM90_TMA_STOREES2W_S2Y_S2Y_EEEvvEEEEvNT_6ParamsE,"ax",@progbits
	.align	128
.text._ZN7cutlass13device_kernelINS_4gemm6kernel13GemmUniversalIN4cute5tupleIJiiiiEEENS1_10collective13CollectiveMmaINS1_46MainloopSm100TmaUmmaWarpSpecializedBlockScaledILi9ELi2ELi2ENS5_IJNS4_1CILi4EEESB_NSA_ILi1EEEEEEEENS5_IJNSA_ILi256EEENSA_ILi64EEENSA_ILi128EEEEEENS5_IJNS_12float_e5m2_tENS_13float_ue8m0_tEEEENS5_IJNS5_IJlSC_lEEENS4_6LayoutINS5_IJNS5_IJNS5_IJNSA_ILi32EEESB_EEEiEEESQ_NS5_IJSC_iEEEEEENS5_IJNS5_IJNS5_IJNSA_ILi16EEESB_EEEiEEENS5_IJNS5_IJNSA_ILi0EEESC_EEENSA_ILi512EEEEEENS5_IJSW_iEEEEEEEEEEESL_S13_NS4_8TiledMMAINS4_8MMA_AtomIJNS4_27SM100_MMA_MXF8F6F4_2x1SM_SSISJ_SJ_fSK_Li256ELi64ELNS4_4UMMA5MajorE0ELS18_0ELNS17_7ScaleInE0ELS19_0EEEEEENSN_INS5_IJSC_SC_SC_EEENS5_IJSW_SW_SW_EEEEENS5_IJNS4_10UnderscoreES1F_S1F_EEEEENS5_IJNS4_28SM100_TMA_2SM_LOAD_MULTICASTES1I_EEENS5_IJNS4_14ComposedLayoutINS4_7SwizzleILi3ELi4ELi3EEENS4_18smem_ptr_flag_bitsILi8EEENSN_INS5_IJNSA_ILi8EEESH_EEENS5_IJSH_SC_EEEEEEENSN_INS5_IJNS5_IJNS5_IJSP_SC_EEENS5_IJSO_SC_EEEEEESC_NS5_IJSB_SC_EEEEEENS5_IJNS5_IJNS5_IJSU_SY_EEESX_EEESW_NS5_IJSC_SY_EEEEEEEEEEEvNS4_8identityES1J_S24_vS25_EENS_8epilogue10collective18CollectiveEpilogueINS27_23Sm100TmaWarpSpecializedILi3ELi2ELi32ELb1ELb0EEEJNS5_IJSH_SG_SH_EEENS5_IJNSN_ISH_SC_EENSN_ISO_SC_EEEEENS_10bfloat16_tESM_S2G_SM_NS27_6fusion15FusionCallbacksIS2B_NS2H_17LinearCombinationIS2G_fS2G_fLNS_15FloatRoundStyleE2EEES2C_S2F_JEEENS4_5SM1004TMEM4LOAD26SM100_TMEM_LOAD_32dp32b32xENS4_13SM90_TMA_LOADENS1K_INS1L_ILi2ELi4ELi3EEENS1N_ILi16EEENSN_INS5_IJS1P_SO_EEES1V_EEEENS4_39AutoVectorizingCopyWithAssumedAlignmentILi128EEENS4_14SM90_TMA_STOREES2W_S2Y_S2Y_EEEvvEEEEvNT_6ParamsE:
        .type           _ZN7cutlass13device_kernelINS_4gemm6kernel13GemmUniversalIN4cute5tupleIJiiiiEEENS1_10collective13CollectiveMmaINS1_46MainloopSm100TmaUmmaWarpSpecializedBlockScaledILi9ELi2ELi2ENS5_IJNS4_1CILi4EEESB_NSA_ILi1EEEEEEEENS5_IJNSA_ILi256EEENSA_ILi64EEENSA_ILi128EEEEEENS5_IJNS_12float_e5m2_tENS_13float_ue8m0_tEEEENS5_IJNS5_IJlSC_lEEENS4_6LayoutINS5_IJNS5_IJNS5_IJNSA_ILi32EEESB_EEEiEEESQ_NS5_IJSC_iEEEEEENS5_IJNS5_IJNS5_IJNSA_ILi16EEESB_EEEiEEENS5_IJNS5_IJNSA_ILi0EEESC_EEENSA_ILi512EEEEEENS5_IJSW_iEEEEEEEEEEESL_S13_NS4_8TiledMMAINS4_8MMA_AtomIJNS4_27SM100_MMA_MXF8F6F4_2x1SM_SSISJ_SJ_fSK_Li256ELi64ELNS4_4UMMA5MajorE0ELS18_0ELNS17_7ScaleInE0ELS19_0EEEEEENSN_INS5_IJSC_SC_SC_EEENS5_IJSW_SW_SW_EEEEENS5_IJNS4_10UnderscoreES1F_S1F_EEEEENS5_IJNS4_28SM100_TMA_2SM_LOAD_MULTICASTES1I_EEENS5_IJNS4_14ComposedLayoutINS4_7SwizzleILi3ELi4ELi3EEENS4_18smem_ptr_flag_bitsILi8EEENSN_INS5_IJNSA_ILi8EEESH_EEENS5_IJSH_SC_EEEEEEENSN_INS5_IJNS5_IJNS5_IJSP_SC_EEENS5_IJSO_SC_EEEEEESC_NS5_IJSB_SC_EEEEEENS5_IJNS5_IJNS5_IJSU_SY_EEESX_EEESW_NS5_IJSC_SY_EEEEEEEEEEEvNS4_8identityES1J_S24_vS25_EENS_8epilogue10collective18CollectiveEpilogueINS27_23Sm100TmaWarpSpecializedILi3ELi2ELi32ELb1ELb0EEEJNS5_IJSH_SG_SH_EEENS5_IJNSN_ISH_SC_EENSN_ISO_SC_EEEEENS_10bfloat16_tESM_S2G_SM_NS27_6fusion15FusionCallbacksIS2B_NS2H_17LinearCombinationIS2G_fS2G_fLNS_15FloatRoundStyleE2EEES2C_S2F_JEEENS4_5SM1004TMEM4LOAD26SM100_TMEM_LOAD_32dp32b32xENS4_13SM90_TMA_LOADENS1K_INS1L_ILi2ELi4ELi3EEENS1N_ILi16EEENSN_INS5_IJS1P_SO_EEES1V_EEEENS4_39AutoVectorizingCopyWithAssumedAlignmentILi128EEENS4_14SM90_TMA_STOREES2W_S2Y_S2Y_EEEvvEEEEvNT_6ParamsE,@function
        .size           _ZN7cutlass13device_kernelINS_4gemm6kernel13GemmUniversalIN4cute5tupleIJiiiiEEENS1_10collective13CollectiveMmaINS1_46MainloopSm100TmaUmmaWarpSpecializedBlockScaledILi9ELi2ELi2ENS5_IJNS4_1CILi4EEESB_NSA_ILi1EEEEEEEENS5_IJNSA_ILi256EEENSA_ILi64EEENSA_ILi128EEEEEENS5_IJNS_12float_e5m2_tENS_13float_ue8m0_tEEEENS5_IJNS5_IJlSC_lEEENS4_6LayoutINS5_IJNS5_IJNS5_IJNSA_ILi32EEESB_EEEiEEESQ_NS5_IJSC_iEEEEEENS5_IJNS5_IJNS5_IJNSA_ILi16EEESB_EEEiEEENS5_IJNS5_IJNSA_ILi0EEESC_EEENSA_ILi512EEEEEENS5_IJSW_iEEEEEEEEEEESL_S13_NS4_8TiledMMAINS4_8MMA_AtomIJNS4_27SM100_MMA_MXF8F6F4_2x1SM_SSISJ_SJ_fSK_Li256ELi64ELNS4_4UMMA5MajorE0ELS18_0ELNS17_7ScaleInE0ELS19_0EEEEEENSN_INS5_IJSC_SC_SC_EEENS5_IJSW_SW_SW_EEEEENS5_IJNS4_10UnderscoreES1F_S1F_EEEEENS5_IJNS4_28SM100_TMA_2SM_LOAD_MULTICASTES1I_EEENS5_IJNS4_14ComposedLayoutINS4_7SwizzleILi3ELi4ELi3EEENS4_18smem_ptr_flag_bitsILi8EEENSN_INS5_IJNSA_ILi8EEESH_EEENS5_IJSH_SC_EEEEEEENSN_INS5_IJNS5_IJNS5_IJSP_SC_EEENS5_IJSO_SC_EEEEEESC_NS5_IJSB_SC_EEEEEENS5_IJNS5_IJNS5_IJSU_SY_EEESX_EEESW_NS5_IJSC_SY_EEEEEEEEEEEvNS4_8identityES1J_S24_vS25_EENS_8epilogue10collective18CollectiveEpilogueINS27_23Sm100TmaWarpSpecializedILi3ELi2ELi32ELb1ELb0EEEJNS5_IJSH_SG_SH_EEENS5_IJNSN_ISH_SC_EENSN_ISO_SC_EEEEENS_10bfloat16_tESM_S2G_SM_NS27_6fusion15FusionCallbacksIS2B_NS2H_17LinearCombinationIS2G_fS2G_fLNS_15FloatRoundStyleE2EEES2C_S2F_JEEENS4_5SM1004TMEM4LOAD26SM100_TMEM_LOAD_32dp32b32xENS4_13SM90_TMA_LOADENS1K_INS1L_ILi2ELi4ELi3EEENS1N_ILi16EEENSN_INS5_IJS1P_SO_EEES1V_EEEENS4_39AutoVectorizingCopyWithAssumedAlignmentILi128EEENS4_14SM90_TMA_STOREES2W_S2Y_S2Y_EEEvvEEEEvNT_6ParamsE,(.L_x_191 - _ZN7cutlass13device_kernelINS_4gemm6kernel13GemmUniversalIN4cute5tupleIJiiiiEEENS1_10collective13CollectiveMmaINS1_46MainloopSm100TmaUmmaWarpSpecializedBlockScaledILi9ELi2ELi2ENS5_IJNS4_1CILi4EEESB_NSA_ILi1EEEEEEEENS5_IJNSA_ILi256EEENSA_ILi64EEENSA_ILi128EEEEEENS5_IJNS_12float_e5m2_tENS_13float_ue8m0_tEEEENS5_IJNS5_IJlSC_lEEENS4_6LayoutINS5_IJNS5_IJNS5_IJNSA_ILi32EEESB_EEEiEEESQ_NS5_IJSC_iEEEEEENS5_IJNS5_IJNS5_IJNSA_ILi16EEESB_EEEiEEENS5_IJNS5_IJNSA_ILi0EEESC_EEENSA_ILi512EEEEEENS5_IJSW_iEEEEEEEEEEESL_S13_NS4_8TiledMMAINS4_8MMA_AtomIJNS4_27SM100_MMA_MXF8F6F4_2x1SM_SSISJ_SJ_fSK_Li256ELi64ELNS4_4UMMA5MajorE0ELS18_0ELNS17_7ScaleInE0ELS19_0EEEEEENSN_INS5_IJSC_SC_SC_EEENS5_IJSW_SW_SW_EEEEENS5_IJNS4_10UnderscoreES1F_S1F_EEEEENS5_IJNS4_28SM100_TMA_2SM_LOAD_MULTICASTES1I_EEENS5_IJNS4_14ComposedLayoutINS4_7SwizzleILi3ELi4ELi3EEENS4_18smem_ptr_flag_bitsILi8EEENSN_INS5_IJNSA_ILi8EEESH_EEENS5_IJSH_SC_EEEEEEENSN_INS5_IJNS5_IJNS5_IJSP_SC_EEENS5_IJSO_SC_EEEEEESC_NS5_IJSB_SC_EEEEEENS5_IJNS5_IJNS5_IJSU_SY_EEESX_EEESW_NS5_IJSC_SY_EEEEEEEEEEEvNS4_8identityES1J_S24_vS25_EENS_8epilogue10collective18CollectiveEpilogueINS27_23Sm100TmaWarpSpecializedILi3ELi2ELi32ELb1ELb0EEEJNS5_IJSH_SG_SH_EEENS5_IJNSN_ISH_SC_EENSN_ISO_SC_EEEEENS_10bfloat16_tESM_S2G_SM_NS27_6fusion15FusionCallbacksIS2B_NS2H_17LinearCombinationIS2G_fS2G_fLNS_15FloatRoundStyleE2EEES2C_S2F_JEEENS4_5SM1004TMEM4LOAD26SM100_TMEM_LOAD_32dp32b32xENS4_13SM90_TMA_LOADENS1K_INS1L_ILi2ELi4ELi3EEENS1N_ILi16EEENSN_INS5_IJS1P_SO_EEES1V_EEEENS4_39AutoVectorizingCopyWithAssumedAlignmentILi128EEENS4_14SM90_TMA_STOREES2W_S2Y_S2Y_EEEvvEEEEvNT_6ParamsE)
        .other          _ZN7cutlass13device_kernelINS_4gemm6kernel13GemmUniversalIN4cute5tupleIJiiiiEEENS1_10collective13CollectiveMmaINS1_46MainloopSm100TmaUmmaWarpSpecializedBlockScaledILi9ELi2ELi2ENS5_IJNS4_1CILi4EEESB_NSA_ILi1EEEEEEEENS5_IJNSA_ILi256EEENSA_ILi64EEENSA_ILi128EEEEEENS5_IJNS_12float_e5m2_tENS_13float_ue8m0_tEEEENS5_IJNS5_IJlSC_lEEENS4_6LayoutINS5_IJNS5_IJNS5_IJNSA_ILi32EEESB_EEEiEEESQ_NS5_IJSC_iEEEEEENS5_IJNS5_IJNS5_IJNSA_ILi16EEESB_EEEiEEENS5_IJNS5_IJNSA_ILi0EEESC_EEENSA_ILi512EEEEEENS5_IJSW_iEEEEEEEEEEESL_S13_NS4_8TiledMMAINS4_8MMA_AtomIJNS4_27SM100_MMA_MXF8F6F4_2x1SM_SSISJ_SJ_fSK_Li256ELi64ELNS4_4UMMA5MajorE0ELS18_0ELNS17_7ScaleInE0ELS19_0EEEEEENSN_INS5_IJSC_SC_SC_EEENS5_IJSW_SW_SW_EEEEENS5_IJNS4_10UnderscoreES1F_S1F_EEEEENS5_IJNS4_28SM100_TMA_2SM_LOAD_MULTICASTES1I_EEENS5_IJNS4_14ComposedLayoutINS4_7SwizzleILi3ELi4ELi3EEENS4_18smem_ptr_flag_bitsILi8EEENSN_INS5_IJNSA_ILi8EEESH_EEENS5_IJSH_SC_EEEEEEENSN_INS5_IJNS5_IJNS5_IJSP_SC_EEENS5_IJSO_SC_EEEEEESC_NS5_IJSB_SC_EEEEEENS5_IJNS5_IJNS5_IJSU_SY_EEESX_EEESW_NS5_IJSC_SY_EEEEEEEEEEEvNS4_8identityES1J_S24_vS25_EENS_8epilogue10collective18CollectiveEpilogueINS27_23Sm100TmaWarpSpecializedILi3ELi2ELi32ELb1ELb0EEEJNS5_IJSH_SG_SH_EEENS5_IJNSN_ISH_SC_EENSN_ISO_SC_EEEEENS_10bfloat16_tESM_S2G_SM_NS27_6fusion15FusionCallbacksIS2B_NS2H_17LinearCombinationIS2G_fS2G_fLNS_15FloatRoundStyleE2EEES2C_S2F_JEEENS4_5SM1004TMEM4LOAD26SM100_TMEM_LOAD_32dp32b32xENS4_13SM90_TMA_LOADENS1K_INS1L_ILi2ELi4ELi3EEENS1N_ILi16EEENSN_INS5_IJS1P_SO_EEES1V_EEEENS4_39AutoVectorizingCopyWithAssumedAlignmentILi128EEENS4_14SM90_TMA_STOREES2W_S2Y_S2Y_EEEvvEEEEvNT_6ParamsE,@"STO_CUDA_ENTRY STV_DEFAULT"
_ZN7cutlass13device_kernelINS_4gemm6kernel13GemmUniversalIN4cute5tupleIJiiiiEEENS1_10collective13CollectiveMmaINS1_46MainloopSm100TmaUmmaWarpSpecializedBlockScaledILi9ELi2ELi2ENS5_IJNS4_1CILi4EEESB_NSA_ILi1EEEEEEEENS5_IJNSA_ILi256EEENSA_ILi64EEENSA_ILi128EEEEEENS5_IJNS_12float_e5m2_tENS_13float_ue8m0_tEEEENS5_IJNS5_IJlSC_lEEENS4_6LayoutINS5_IJNS5_IJNS5_IJNSA_ILi32EEESB_EEEiEEESQ_NS5_IJSC_iEEEEEENS5_IJNS5_IJNS5_IJNSA_ILi16EEESB_EEEiEEENS5_IJNS5_IJNSA_ILi0EEESC_EEENSA_ILi512EEEEEENS5_IJSW_iEEEEEEEEEEESL_S13_NS4_8TiledMMAINS4_8MMA_AtomIJNS4_27SM100_MMA_MXF8F6F4_2x1SM_SSISJ_SJ_fSK_Li256ELi64ELNS4_4UMMA5MajorE0ELS18_0ELNS17_7ScaleInE0ELS19_0EEEEEENSN_INS5_IJSC_SC_SC_EEENS5_IJSW_SW_SW_EEEEENS5_IJNS4_10UnderscoreES1F_S1F_EEEEENS5_IJNS4_28SM100_TMA_2SM_LOAD_MULTICASTES1I_EEENS5_IJNS4_14ComposedLayoutINS4_7SwizzleILi3ELi4ELi3EEENS4_18smem_ptr_flag_bitsILi8EEENSN_INS5_IJNSA_ILi8EEESH_EEENS5_IJSH_SC_EEEEEEENSN_INS5_IJNS5_IJNS5_IJSP_SC_EEENS5_IJSO_SC_EEEEEESC_NS5_IJSB_SC_EEEEEENS5_IJNS5_IJNS5_IJSU_SY_EEESX_EEESW_NS5_IJSC_SY_EEEEEEEEEEEvNS4_8identityES1J_S24_vS25_EENS_8epilogue10collective18CollectiveEpilogueINS27_23Sm100TmaWarpSpecializedILi3ELi2ELi32ELb1ELb0EEEJNS5_IJSH_SG_SH_EEENS5_IJNSN_ISH_SC_EENSN_ISO_SC_EEEEENS_10bfloat16_tESM_S2G_SM_NS27_6fusion15FusionCallbacksIS2B_NS2H_17LinearCombinationIS2G_fS2G_fLNS_15FloatRoundStyleE2EEES2C_S2F_JEEENS4_5SM1004TMEM4LOAD26SM100_TMEM_LOAD_32dp32b32xENS4_13SM90_TMA_LOADENS1K_INS1L_ILi2ELi4ELi3EEENS1N_ILi16EEENSN_INS5_IJS1P_SO_EEES1V_EEEENS4_39AutoVectorizingCopyWithAssumedAlignmentILi128EEENS4_14SM90_TMA_STOREES2W_S2Y_S2Y_EEEvvEEEEvNT_6ParamsE:
[----:B------:R-:W1:Y:S01]  /*0000*/  LDC R1, c[0x0][0x37c] ;  /* 0x0000df00ff017b82 */ /* 0x000e620000000800 */
[----:B------:R-:W2:Y:S01]  /*0010*/  S2R R95, SR_TID.X ;  /* 0x00000000005f7919 */ /* 0x000ea20000002100 */
[----:B------:R-:W3:Y:S06]  /*0020*/  LDCU.64 UR12, c[0x0][0xc90] ;  /* 0x00019200ff0c77ac */ /* 0x000eec0008000a00 */
[----:B------:R-:W4:Y:S01]  /*0030*/  S2UR UR4, SR_CgaCtaId ;  /* 0x00000000000479c3 */ /* 0x000f220000008800 */
[----:B------:R-:W-:Y:S02]  /*0040*/  PRMT R88, RZ, 0x7610, R88 ;  /* 0x00007610ff587816 */ /* 0x000fe40000000058 */
[----:B------:R-:W-:-:S02]  /*0050*/  ELECT P0, URZ, PT ;  /* 0x0000000000ff782f */ /* 0x000fc40003800000 */
[----:B---3--:R-:W-:-:S04]  /*0060*/  ISETP.NE.U32.AND P1, PT, RZ, UR12, PT ;  /* 0x0000000cff007c0c */ /* 0x008fc8000bf25070 */
[----:B------:R-:W-:Y:S01]  /*0070*/  ISETP.NE.AND.EX P2, PT, RZ, UR13, PT, P1 ;  /* 0x0000000dff007c0c */ /* 0x000fe2000bf45310 */
[----:B----4-:R-:W-:Y:S02]  /*0080*/  ULOP3.LUT UR71, UR4, 0x1, URZ, 0xc0, !UPT ;  /* 0x0000000104477892 */ /* 0x010fe4000f8ec0ff */
[----:B------:R-:W-:Y:S01]  /*0090*/  ULOP3.LUT UR70, UR4, 0x1, URZ, 0x3c, !UPT ;  /* 0x0000000104467892 */ /* 0x000fe2000f8e3cff */
[----:B--2---:R-:W-:-:S05]  /*00a0*/  SHF.R.U32.HI R89, RZ, 0x5, R95 ;  /* 0x00000005ff597819 */ /* 0x004fca000001165f */
[----:B------:R-:W2:Y:S02]  /*00b0*/  SHFL.IDX PT, R0, R89, RZ, 0x1f ;  /* 0x00001fff59007589 */ /* 0x000ea400000e0000 */
[----:B--2---:R-:W-:Y:S02]  /*00c0*/  R2UR UR24, R0 ;  /* 0x00000000001872ca */ /* 0x004fe400000e0000 */
[----:B-1----:R-:W-:-:S13]  /*00d0*/  @P2 BRA `(.L_x_0) ;  /* 0x0000000000302947 */ /* 0x002fda0003800000 */
[----:B------:R-:W1:Y:S02]  /*00e0*/  LDCU.64 UR4, c[0x0][0xc88] ;  /* 0x00019100ff0477ac */ /* 0x000e640008000a00 */
[----:B-1----:R-:W-:-:S04]  /*00f0*/  UISETP.NE.U32.AND UP0, UPT, UR4, URZ, UPT ;  /* 0x000000ff0400728c */ /* 0x002fc8000bf05070 */
[----:B------:R-:W-:-:S09]  /*0100*/  UISETP.NE.AND.EX UP0, UPT, UR5, URZ, UPT, UP0 ;  /* 0x000000ff0500728c */ /* 0x000fd2000bf05300 */
[----:B------:R-:W-:Y:S05]  /*0110*/  BRA.U !UP0, `(.L_x_1) ;  /* 0x0000000108147547 */ /* 0x000fea000b800000 */
[----:B------:R-:W1:Y:S01]  /*0120*/  LDC.64 R2, c[0x0][0xc88] ;  /* 0x00032200ff027b82 */ /* 0x000e620000000a00 */
[----:B------:R-:W1:Y:S02]  /*0130*/  LDCU.64 UR4, c[0x0][0x358] ;  /* 0x00006b00ff0477ac */ /* 0x000e640008000a00 */
[----:B-1----:R1:W5:Y:S01]  /*0140*/  LDG.E R41, desc[UR4][R2.64] ;  /* 0x0000000402297981 */ /* 0x002362000c1e1900 */
[----:B------:R-:W-:Y:S01]  /*0150*/  HFMA2 R88, -RZ, RZ, 0, 5.9604644775390625e-08 ;  /* 0x00000001ff587431 */ /* 0x000fe200000001ff */
[----:B------:R-:W-:Y:S05]  /*0160*/  BRA `(.L_x_0) ;  /* 0x00000000000c7947 */ /* 0x000fea0003800000 */
.L_x_1:
[----:B------:R-:W1:Y:S01]  /*0170*/  LDCU UR4, c[0x0][0xc80] ;  /* 0x00019000ff0477ac */ /* 0x000e620008000800 */
[----:B------:R-:W-:Y:S01]  /*0180*/  HFMA2 R88, -RZ, RZ, 0, 5.9604644775390625e-08 ;  /* 0x00000001ff587431 */ /* 0x000fe200000001ff */
[----:B-1----:R-:W-:-:S07]  /*0190*/  MOV R41, UR4 ;  /* 0x0000000400297c02 */ /* 0x002fce0008000f00 */
.L_x_0:
[----:B------:R-:W2:Y:S02]  /*01a0*/  LDCU.64 UR4, c[0x0][0xcb0] ;  /* 0x00019600ff0477ac */ /* 0x000ea40008000a00 */
[----:B--2---:R-:W-:-:S04]  /*01b0*/  UISETP.NE.U32.AND UP0, UPT, UR4, URZ, UPT ;  /* 0x000000ff0400728c */ /* 0x004fc8000bf05070 */
[----:B------:R-:W-:-:S09]  /*01c0*/  UISETP.NE.AND.EX UP0, UPT, UR5, URZ, UPT, UP0 ;  /* 0x000000ff0500728c */ /* 0x000fd2000bf05300 */
[----:B------:R-:W-:Y:S05]  /*01d0*/  BRA.U UP0, `(.L_x_2) ;  /* 0x0000000100287547 */ /* 0x000fea000b800000 */
[----:B------:R-:W2:Y:S02]  /*01e0*/  LDCU.64 UR4, c[0x0][0xca8] ;  /* 0x00019500ff0477ac */ /* 0x000ea40008000a00 */
[----:B--2---:R-:W-:-:S04]  /*01f0*/  UISETP.NE.U32.AND UP0, UPT, UR4, URZ, UPT ;  /* 0x000000ff0400728c */ /* 0x004fc8000bf05070 */
[----:B------:R-:W-:-:S09]  /*0200*/  UISETP.NE.AND.EX UP0, UPT, UR5, URZ, UPT, UP0 ;  /* 0x000000ff0500728c */ /* 0x000fd2000bf05300 */
[----:B------:R-:W-:Y:S05]  /*0210*/  BRA.U !UP0, `(.L_x_3) ;  /* 0x0000000108107547 */ /* 0x000fea000b800000 */
[----:B------:R-:W2:Y:S01]  /*0220*/  LDC.64 R38, c[0x0][0xca8] ;  /* 0x00032a00ff267b82 */ /* 0x000ea20000000a00 */
[----:B------:R-:W2:Y:S02]  /*0230*/  LDCU.64 UR4, c[0x0][0x358] ;  /* 0x00006b00ff0477ac */ /* 0x000ea40008000a00 */
[----:B--2---:R2:W5:Y:S01]  /*0240*/  LDG.E R38, desc[UR4][R38.64] ;  /* 0x0000000426267981 */ /* 0x004562000c1e1900 */
[----:B------:R-:W-:Y:S05]  /*0250*/  BRA `(.L_x_2) ;  /* 0x0000000000087947 */ /* 0x000fea0003800000 */
.L_x_3:
[----:B------:R-:W2:Y:S02]  /*0260*/  LDCU UR4, c[0x0][0xca0] ;  /* 0x00019400ff0477ac */ /* 0x000ea40008000800 */
[----:B--2---:R-:W-:Y:S02]  /*0270*/  MOV R38, UR4 ;  /* 0x0000000400267c02 */ /* 0x004fe40008000f00 */
.L_x_2:
[----:B------:R-:W-:Y:S01]  /*0280*/  IMAD.U32 R0, RZ, RZ, UR24 ;  /* 0x00000018ff007e24 */ /* 0x000fe2000f8e00ff */
[----:B------:R-:W-:Y:S04]  /*0290*/  BSSY.RECONVERGENT B0, `(.L_x_4) ;  /* 0x0000012000007945 */ /* 0x000fe80003800200 */
[C---:B------:R-:W-:Y:S02]  /*02a0*/  ISETP.NE.OR P3, PT, R0.reuse, 0x1, !P0 ;  /* 0x000000010000780c */ /* 0x040fe40004765670 */
[----:B------:R-:W-:-:S11]  /*02b0*/  ISETP.NE.OR P2, PT, R0, 0x3, !P0 ;  /* 0x000000030000780c */ /* 0x000fd60004745670 */
[----:B------:R-:W-:Y:S05]  /*02c0*/  @P3 BRA `(.L_x_5) ;  /* 0x0000000000383947 */ /* 0x000fea0003800000 */
[----:B------:R-:W3:Y:S02]  /*02d0*/  LDCU.64 UR4, c[0x0][0x348] ;  /* 0x00006900ff0477ac */ /* 0x000ee40008000a00 */
[----:B---3--:R-:W-:Y:S02]  /*02e0*/  UIADD3 UR10, UP3, UPT, UR4, 0x80, URZ ;  /* 0x00000080040a7890 */ /* 0x008fe4000ff7e0ff */
[----:B------:R-:W-:Y:S02]  /*02f0*/  UIADD3 UR8, UP2, UPT, UR4, 0x180, URZ ;  /* 0x0000018004087890 */ /* 0x000fe4000ff5e0ff */
[----:B------:R-:W-:Y:S02]  /*0300*/  UIADD3 UR6, UP1, UPT, UR4, 0x280, URZ ;  /* 0x0000028004067890 */ /* 0x000fe4000ff3e0ff */
[----:B------:R-:W-:Y:S02]  /*0310*/  UIADD3 UR4, UP0, UPT, UR4, 0x380, URZ ;  /* 0x0000038004047890 */ /* 0x000fe4000ff1e0ff */
[----:B------:R-:W-:-:S02]  /*0320*/  UIADD3.X UR11, UPT, UPT, URZ, UR5, URZ, UP3, !UPT ;  /* 0x00000005ff0b7290 */ /* 0x000fc40009ffe4ff */
[----:B------:R-:W-:Y:S02]  /*0330*/  UIADD3.X UR9, UPT, UPT, URZ, UR5, URZ, UP2, !UPT ;  /* 0x00000005ff097290 */ /* 0x000fe400097fe4ff */
[----:B------:R-:W-:Y:S02]  /*0340*/  UIADD3.X UR7, UPT, UPT, URZ, UR5, URZ, UP1, !UPT ;  /* 0x00000005ff077290 */ /* 0x000fe40008ffe4ff */
[----:B------:R-:W-:-:S03]  /*0350*/  UIADD3.X UR5, UPT, UPT, URZ, UR5, URZ, UP0, !UPT ;  /* 0x00000005ff057290 */ /* 0x000fc600087fe4ff */
[----:B------:R3:W-:Y:S02]  /*0360*/  UTMACCTL.PF [UR10] ;  /* 0x000000000a0079b9 */ /* 0x0007e40008040000 */
[----:B------:R3:W-:Y:S02]  /*0370*/  UTMACCTL.PF [UR8] ;  /* 0x00000000080079b9 */ /* 0x0007e40008040000 */
[----:B------:R3:W-:Y:S02]  /*0380*/  UTMACCTL.PF [UR6] ;  /* 0x00000000060079b9 */ /* 0x0007e40008040000 */
[----:B------:R3:W-:Y:S02]  /*0390*/  UTMACCTL.PF [UR4] ;  /* 0x00000000040079b9 */ /* 0x0007e40008040000 */
[----:B---3--:R-:W-:Y:S01]  /*03a0*/  NOP ;  /* 0x0000000000007918 */ /* 0x008fe20000000000 */
.L_x_5:
[----:B------:R-:W-:Y:S05]  /*03b0*/  BSYNC.RECONVERGENT B0 ;  /* 0x0000000000007941 */ /* 0x000fea0003800200 */
.L_x_4:
[----:B------:R-:W-:Y:S04]  /*03c0*/  BSSY.RECONVERGENT B0, `(.L_x_6) ;  /* 0x000000a000007945 */ /* 0x000fe80003800200 */
[----:B------:R-:W-:Y:S05]  /*03d0*/  @P2 BRA `(.L_x_7) ;  /* 0x0000000000202947 */ /* 0x000fea0003800000 */
[----:B------:R-:W3:Y:S02]  /*03e0*/  LDCU.64 UR4, c[0x0][0x348] ;  /* 0x00006900ff0477ac */ /* 0x000ee40008000a00 */
[----:B---3--:R-:W-:Y:S02]  /*03f0*/  UIADD3 UR6, UP1, UPT, UR4, 0x980, URZ ;  /* 0x0000098004067890 */ /* 0x008fe4000ff3e0ff */
[----:B------:R-:W-:Y:S02]  /*0400*/  UIADD3 UR4, UP0, UPT, UR4, 0xa80, URZ ;  /* 0x00000a8004047890 */ /* 0x000fe4000ff1e0ff */
[----:B------:R-:W-:Y:S02]  /*0410*/  UIADD3.X UR7, UPT, UPT, URZ, UR5, URZ, UP1, !UPT ;  /* 0x00000005ff077290 */ /* 0x000fe40008ffe4ff */
[----:B------:R-:W-:-:S07]  /*0420*/  UIADD3.X UR5, UPT, UPT, URZ, UR5, URZ, UP0, !UPT ;  /* 0x00000005ff057290 */ /* 0x000fce00087fe4ff */
[----:B------:R3:W-:Y:S02]  /*0430*/  UTMACCTL.PF [UR6] ;  /* 0x00000000060079b9 */ /* 0x0007e40008040000 */
[----:B------:R3:W-:Y:S02]  /*0440*/  UTMACCTL.PF [UR4] ;  /* 0x00000000040079b9 */ /* 0x0007e40008040000 */
[----:B---3--:R-:W-:Y:S01]  /*0450*/  NOP ;  /* 0x0000000000007918 */ /* 0x008fe20000000000 */
.L_x_7:
[----:B------:R-:W-:Y:S05]  /*0460*/  BSYNC.RECONVERGENT B0 ;  /* 0x0000000000007941 */ /* 0x000fea0003800200 */
.L_x_6:
[----:B------:R-:W3:Y:S01]  /*0470*/  LDCU.64 UR4, c[0x0][0xc88] ;  /* 0x00019100ff0477ac */ /* 0x000ee20008000a00 */
[----:B------:R-:W-:Y:S01]  /*0480*/  ISETP.NE.AND.EX P1, PT, RZ, UR13, PT, P1 ;  /* 0x0000000dff007c0c */ /* 0x000fe2000bf25310 */
[----:B------:R-:W-:Y:S01]  /*0490*/  UPLOP3.LUT UP3, UPT, UPT, UPT, UPT, 0x80, 0x8 ;  /* 0x000000000008789c */ /* 0x000fe20003f6f070 */
[----:B---3--:R-:W-:-:S04]  /*04a0*/  ISETP.NE.U32.AND P2, PT, RZ, UR4, PT ;  /* 0x00000004ff007c0c */ /* 0x008fc8000bf45070 */
[----:B------:R-:W-:-:S13]  /*04b0*/  ISETP.NE.AND.EX P2, PT, RZ, UR5, PT, P2 ;  /* 0x00000005ff007c0c */ /* 0x000fda000bf45320 */
[----:B------:R-:W-:Y:S05]  /*04c0*/  @P2 BRA P1, `(.L_x_8) ;  /* 0x0000000000282947 */ /* 0x000fea0000800000 */
[----:B------:R-:W-:Y:S01]  /*04d0*/  UISETP.NE.U32.AND UP0, UPT, UR12, URZ, UPT ;  /* 0x000000ff0c00728c */ /* 0x000fe2000bf05070 */
[----:B-----5:R-:W-:Y:S01]  /*04e0*/  FSETP.NEU.AND P1, PT, R41, RZ, PT ;  /* 0x000000ff2900720b */ /* 0x020fe20003f2d000 */
[----:B------:R-:W-:Y:S02]  /*04f0*/  UISETP.NE.U32.AND UP2, UPT, UR4, URZ, UPT ;  /* 0x000000ff0400728c */ /* 0x000fe4000bf45070 */
[----:B------:R-:W-:Y:S02]  /*0500*/  UISETP.NE.AND.EX UP1, UPT, UR13, URZ, UPT, UP0 ;  /* 0x000000ff0d00728c */ /* 0x000fe4000bf25300 */
[----:B------:R-:W-:-:S04]  /*0510*/  UISETP.NE.AND.EX UP0, UPT, UR5, URZ, UPT, UP2 ;  /* 0x000000ff0500728c */ /* 0x000fc8000bf05320 */
[----:B------:R-:W-:-:S04]  /*0520*/  USEL UR4, URZ, 0xffffffff, UP0 ;  /* 0xffffffffff047887 */ /* 0x000fc80008000000 */
[----:B------:R-:W-:Y:S01]  /*0530*/  VOTEU.ANY UP0, P1 ;  /* 0x0000000000ff7886 */ /* 0x000fe20000800100 */
[----:B------:R-:W-:-:S04]  /*0540*/  @!UP1 USEL UR4, URZ, 0xffffffff, UP0 ;  /* 0xffffffffff049887 */ /* 0x000fc80008000000 */
[----:B------:R-:W-:-:S04]  /*0550*/  ULOP3.LUT UR4, UR4, 0x1, URZ, 0xc0, !UPT ;  /* 0x0000000104047892 */ /* 0x000fc8000f8ec0ff */
[----:B------:R-:W-:-:S11]  /*0560*/  UISETP.NE.U32.AND UP3, UPT, UR4, 0x1, UPT ;  /* 0x000000010400788c */ /* 0x000fd6000bf65070 */
.L_x_8:
[----:B------:R-:W3:Y:S01]  /*0570*/  SHFL.IDX PT, R0, R89, RZ, 0x1f ;  /* 0x00001fff59007589 */ /* 0x000ee200000e0000 */
[----:B------:R-:W-:-:S04]  /*0580*/  UISETP.NE.AND UP0, UPT, UR24, 0x2, UPT ;  /* 0x000000021800788c */ /* 0x000fc8000bf05270 */
[----:B------:R-:W-:Y:S02]  /*0590*/  UISETP.EQ.AND UP1, UPT, UR71, URZ, !UP0 ;  /* 0x000000ff4700728c */ /* 0x000fe4000c722270 */
[----:B------:R-:W-:-:S04]  /*05a0*/  USEL UR38, URZ, 0x1, UP0 ;  /* 0x00000001ff267887 */ /* 0x000fc80008000000 */
[----:B------:R-:W-:Y:S02]  /*05b0*/  PLOP3.LUT P4, PT, P0, PT, UP1, 0x80, 0x8 ;  /* 0x000000000008781c */ /* 0x000fe4000078f018 */
[----:B---3--:R-:W-:-:S13]  /*05c0*/  ISETP.NE.AND P1, PT, R0, RZ, PT ;  /* 0x000000ff0000720c */ /* 0x008fda0003f25270 */
[----:B------:R-:W-:Y:S05]  /*05d0*/  @P1 BRA `(.L_x_9) ;  /* 0x00000000008c1947 */ /* 0x000fea0003800000 */
[----:B------:R-:W-:Y:S01]  /*05e0*/  ELECT P1, URZ, PT ;  /* 0x0000000000ff782f */ /* 0x000fe20003820000 */
[----:B------:R-:W-:-:S12]  /*05f0*/  BSSY.RECONVERGENT B0, `(.L_x_9) ;  /* 0x0000021000007945 */ /* 0x000fd80003800200 */
[----:B------:R-:W-:Y:S05]  /*0600*/  @!P1 BRA `(.L_x_10) ;  /* 0x00000000007c9947 */ /* 0x000fea0003800000 */
[----:B------:R-:W3:Y:S01]  /*0610*/  S2UR UR5, SR_CgaCtaId ;  /* 0x00000000000579c3 */ /* 0x000ee20000008800 */
[----:B------:R-:W-:Y:S01]  /*0620*/  UMOV UR4, 0x400 ;  /* 0x0000040000047882 */ /* 0x000fe20000000000 */
[----:B------:R-:W-:Y:S01]  /*0630*/  UMOV UR8, 0x1 ;  /* 0x0000000100087882 */ /* 0x000fe20000000000 */
[----:B------:R-:W-:Y:S01]  /*0640*/  UMOV UR6, 0x5 ;  /* 0x0000000500067882 */ /* 0x000fe20000000000 */
[----:B------:R-:W-:-:S04]  /*0650*/  UIADD3 UR8, UPT, UPT, -UR8, 0x100000, URZ ;  /* 0x0010000008087890 */ /* 0x000fc8000fffe1ff */
[----:B------:R-:W-:Y:S02]  /*0660*/  USHF.L.U32 UR9, UR8, 0xb, URZ ;  /* 0x0000000b08097899 */ /* 0x000fe400080006ff */
[----:B------:R-:W-:Y:S02]  /*0670*/  USHF.L.U32 UR8, UR8, 0x1, URZ ;  /* 0x0000000108087899 */ /* 0x000fe400080006ff */
[----:B------:R-:W-:-:S04]  /*0680*/  UIADD3 UR6, UPT, UPT, -UR6, 0x100000, URZ ;  /* 0x0010000006067890 */ /* 0x000fc8000fffe1ff */
[----:B------:R-:W-:Y:S02]  /*0690*/  USHF.L.U32 UR7, UR6, 0xb, URZ ;  /* 0x0000000b06077899 */ /* 0x000fe400080006ff */
[----:B------:R-:W-:Y:S02]  /*06a0*/  USHF.L.U32 UR6, UR6, 0x1, URZ ;  /* 0x0000000106067899 */ /* 0x000fe400080006ff */
[----:B---3--:R-:W-:Y:S01]  /*06b0*/  ULEA UR4, UR5, UR4, 0x18 ;  /* 0x0000000405047291 */ /* 0x008fe2000f8ec0ff */
[----:B------:R-:W3:Y:S11]  /*06c0*/  FENCE.VIEW.ASYNC.S ;  /* 0x00000000000073c6 */ /* 0x000ef60000000000 */
[----:B---3--:R3:W4:Y:S01]  /*06d0*/  SYNCS.EXCH.64 URZ, [UR4], UR8 ;  /* 0x0000000804ff75b2 */ /* 0x0087220008000100 */
[----:B------:R3:W1:Y:S01]  /*06e0*/  SYNCS.EXCH.64 URZ, [UR4+0x48], UR6 ;  /* 0x0000480604ff75b2 */ /* 0x0006620008000100 */
        /* <DEDUP_REMOVED lines=15> */
[----:B------:R3:W1:Y:S02]  /*07e0*/  SYNCS.EXCH.64 URZ, [UR4+0x88], UR6 ;  /* 0x0000880604ff75b2 */ /* 0x0006640008000100 */
[----:B---3--:R-:W-:Y:S01]  /*07f0*/  NOP ;  /* 0x0000000000007918 */ /* 0x008fe20000000000 */
.L_x_10:
[----:B------:R-:W-:Y:S05]  /*0800*/  BSYNC.RECONVERGENT B0 ;  /* 0x0000000000007941 */ /* 0x000fea0003800200 */
.L_x_9:
[----:B------:R-:W3:Y:S01]  /*0810*/  SHFL.IDX PT, R0, R89, RZ, 0x1f ;  /* 0x00001fff59007589 */ /* 0x000ee200000e0000 */
[----:B------:R-:W-:Y:S01]  /*0820*/  NOP ;  /* 0x0000000000007918 */ /* 0x000fe20000000000 */
[----:B---3--:R-:W-:-:S13]  /*0830*/  ISETP.NE.AND P1, PT, R0, 0x1, PT ;  /* 0x000000010000780c */ /* 0x008fda0003f25270 */
[----:B------:R-:W-:Y:S05]  /*0840*/  @P1 BRA `(.L_x_11) ;  /* 0x0000000000501947 */ /* 0x000fea0003800000 */
        /* <DEDUP_REMOVED lines=9> */
[----:B------:R-:W-:Y:S01]  /*08e0*/  USHF.L.U32 UR6, UR6, 0x1, URZ ;  /* 0x0000000106067899 */ /* 0x000fe200080006ff */
[----:B------:R-:W-:Y:S01]  /*08f0*/  ELECT P1, URZ, PT ;  /* 0x0000000000ff782f */ /* 0x000fe20003820000 */
[----:B---3--:R-:W-:Y:S01]  /*0900*/  ULEA UR4, UR5, UR4, 0x18 ;  /* 0x0000000405047291 */ /* 0x008fe2000f8ec0ff */
[----:B------:R-:W3:Y:S11]  /*0910*/  FENCE.VIEW.ASYNC.S ;  /* 0x00000000000073c6 */ /* 0x000ef60000000000 */
[----:B---3--:R3:W1:Y:S01]  /*0920*/  SYNCS.EXCH.64 URZ, [UR4+0x90], UR8 ;  /* 0x0000900804ff75b2 */ /* 0x0086620008000100 */
[----:B------:R3:W1:Y:S01]  /*0930*/  SYNCS.EXCH.64 URZ, [UR4+0xa8], UR6 ;  /* 0x0000a80604ff75b2 */ /* 0x0006620008000100 */
[----:B------:R3:W1:Y:S01]  /*0940*/  SYNCS.EXCH.64 URZ, [UR4+0x98], UR8 ;  /* 0x0000980804ff75b2 */ /* 0x0006620008000100 */
[----:B------:R3:W1:Y:S01]  /*0950*/  SYNCS.EXCH.64 URZ, [UR4+0xb0], UR6 ;  /* 0x0000b00604ff75b2 */ /* 0x0006620008000100 */
[----:B------:R3:W1:Y:S01]  /*0960*/  SYNCS.EXCH.64 URZ, [UR4+0xa0], UR8 ;  /* 0x0000a00804ff75b2 */ /* 0x0006620008000100 */
[----:B------:R3:W1:Y:S01]  /*0970*/  SYNCS.EXCH.64 URZ, [UR4+0xb8], UR6 ;  /* 0x0000b80604ff75b2 */ /* 0x0006620008000100 */
[----:B------:R-:W-:Y:S01]  /*0980*/  NOP ;  /* 0x0000000000007918 */ /* 0x000fe20000000000 */
.L_x_11:
[----:B------:R-:W2:Y:S01]  /*0990*/  SHFL.IDX PT, R0, R89, RZ, 0x1f ;  /* 0x00001fff59007589 */ /* 0x000ea200000e0000 */
[----:B------:R-:W-:Y:S01]  /*09a0*/  NOP ;  /* 0x0000000000007918 */ /* 0x000fe20000000000 */
[----:B--2---:R-:W-:-:S13]  /*09b0*/  ISETP.NE.AND P1, PT, R0, 0x3, PT ;  /* 0x000000030000780c */ /* 0x004fda0003f25270 */
[----:B------:R-:W-:Y:S05]  /*09c0*/  @P1 BRA `(.L_x_12) ;  /* 0x0000000000301947 */ /* 0x000fea0003800000 */
[----:B---3--:R-:W2:Y:S01]  /*09d0*/  S2UR UR6, SR_CgaCtaId ;  /* 0x00000000000679c3 */ /* 0x008ea20000008800 */
[----:B------:R-:W-:Y:S01]  /*09e0*/  UMOV UR4, 0x400 ;  /* 0x0000040000047882 */ /* 0x000fe20000000000 */
[----:B------:R-:W-:Y:S01]  /*09f0*/  UMOV UR5, 0x20 ;  /* 0x0000002000057882 */ /* 0x000fe20000000000 */
[----:B------:R-:W-:Y:S01]  /*0a00*/  ELECT P1, URZ, PT ;  /* 0x0000000000ff782f */ /* 0x000fe20003820000 */
[----:B--2---:R-:W-:Y:S02]  /*0a10*/  ULEA UR6, UR6, UR4, 0x18 ;  /* 0x0000000406067291 */ /* 0x004fe4000f8ec0ff */
[----:B------:R-:W-:-:S04]  /*0a20*/  UIADD3 UR4, UPT, UPT, -UR5, 0x100000, URZ ;  /* 0x0010000005047890 */ /* 0x000fc8000fffe1ff */
[----:B------:R-:W-:Y:S02]  /*0a30*/  USHF.L.U32 UR5, UR4, 0xb, URZ ;  /* 0x0000000b04057899 */ /* 0x000fe400080006ff */
[----:B------:R-:W-:Y:S01]  /*0a40*/  USHF.L.U32 UR4, UR4, 0x1, URZ ;  /* 0x0000000104047899 */ /* 0x000fe200080006ff */
[----:B------:R-:W2:Y:S11]  /*0a50*/  FENCE.VIEW.ASYNC.S ;  /* 0x00000000000073c6 */ /* 0x000eb60000000000 */
[----:B--2---:R2:W3:Y:S01]  /*0a60*/  SYNCS.EXCH.64 URZ, [UR6+0xc0], UR4 ;  /* 0x0000c00406ff75b2 */ /* 0x0044e20008000100 */
[----:B------:R2:W1:Y:S01]  /*0a70*/  SYNCS.EXCH.64 URZ, [UR6+0xc8], UR4 ;  /* 0x0000c80406ff75b2 */ /* 0x0004620008000100 */
[----:B------:R-:W-:Y:S01]  /*0a80*/  NOP ;  /* 0x0000000000007918 */ /* 0x000fe20000000000 */
.L_x_12:
[----:B------:R-:W4:Y:S01]  /*0a90*/  SHFL.IDX PT, R0, R89, RZ, 0x1f ;  /* 0x00001fff59007589 */ /* 0x000f2200000e0000 */
[----:B------:R-:W-:Y:S01]  /*0aa0*/  NOP ;  /* 0x0000000000007918 */ /* 0x000fe20000000000 */
[----:B----4-:R-:W-:-:S13]  /*0ab0*/  ISETP.NE.AND P1, PT, R0, 0x4, PT ;  /* 0x000000040000780c */ /* 0x010fda0003f25270 */
[----:B------:R-:W-:Y:S05]  /*0ac0*/  @P1 BRA `(.L_x_13) ;  /* 0x00000000004c1947 */ /* 0x000fea0003800000 */
[----:B--2---:R-:W2:Y:S01]  /*0ad0*/  S2UR UR5, SR_CgaCtaId ;  /* 0x00000000000579c3 */ /* 0x004ea20000008800 */
[----:B---3--:R-:W-:Y:S01]  /*0ae0*/  UMOV UR4, 0xe20 ;  /* 0x00000e2000047882 */ /* 0x008fe20000000000 */
[----:B------:R-:W-:Y:S01]  /*0af0*/  UMOV UR6, 0x400 ;  /* 0x0000040000067882 */ /* 0x000fe20000000000 */
[----:B------:R-:W-:Y:S01]  /*0b00*/  USEL UR4, UR4, 0xc20, UP3 ;  /* 0x00000c2004047887 */ /* 0x000fe20009800000 */
[----:B------:R-:W-:Y:S01]  /*0b10*/  UMOV UR8, 0x1 ;  /* 0x0000000100087882 */ /* 0x000fe20000000000 */
[----:B------:R-:W-:Y:S01]  /*0b20*/  ELECT P1, URZ, PT ;  /* 0x0000000000ff782f */ /* 0x000fe20003820000 */
[----:B------:R-:W-:-:S04]  /*0b30*/  UIADD3 UR8, UPT, UPT, -UR8, 0x100000, URZ ;  /* 0x0010000008087890 */ /* 0x000fc8000fffe1ff */
[----:B------:R-:W-:Y:S02]  /*0b40*/  USHF.L.U32 UR9, UR8, 0xb, URZ ;  /* 0x0000000b08097899 */ /* 0x000fe400080006ff */
[----:B------:R-:W-:Y:S02]  /*0b50*/  USHF.L.U32 UR8, UR8, 0x1, URZ ;  /* 0x0000000108087899 */ /* 0x000fe400080006ff */
[----:B--2---:R-:W-:Y:S02]  /*0b60*/  ULEA UR6, UR5, UR6, 0x18 ;  /* 0x0000000605067291 */ /* 0x004fe4000f8ec0ff */
[----:B------:R-:W-:-:S04]  /*0b70*/  UIADD3 UR4, UPT, UPT, -UR4, 0x100000, URZ ;  /* 0x0010000004047890 */ /* 0x000fc8000fffe1ff */
[----:B------:R-:W-:Y:S02]  /*0b80*/  USHF.L.U32 UR5, UR4, 0xb, URZ ;  /* 0x0000000b04057899 */ /* 0x000fe400080006ff */
[----:B------:R-:W-:Y:S01]  /*0b90*/  USHF.L.U32 UR4, UR4, 0x1, URZ ;  /* 0x0000000104047899 */ /* 0x000fe200080006ff */
[----:B------:R-:W2:Y:S03]  /*0ba0*/  FENCE.VIEW.ASYNC.S ;  /* 0x00000000000073c6 */ /* 0x000ea60000000000 */
[----:B--2---:R4:W2:Y:S08]  /*0bb0*/  SYNCS.EXCH.64 URZ, [UR6+0xd0], UR8 ;  /* 0x0000d00806ff75b2 */ /* 0x0048b00008000100 */
[----:B------:R4:W3:Y:S01]  /*0bc0*/  SYNCS.EXCH.64 URZ, [UR6+0xe0], UR4 ;  /* 0x0000e00406ff75b2 */ /* 0x0008e20008000100 */
[----:B------:R4:W1:Y:S01]  /*0bd0*/  SYNCS.EXCH.64 URZ, [UR6+0xd8], UR8 ;  /* 0x0000d80806ff75b2 */ /* 0x0008620008000100 */
[----:B------:R4:W1:Y:S02]  /*0be0*/  SYNCS.EXCH.64 URZ, [UR6+0xe8], UR4 ;  /* 0x0000e80406ff75b2 */ /* 0x0008640008000100 */
[----:B----4-:R-:W-:Y:S01]  /*0bf0*/  NOP ;  /* 0x0000000000007918 */ /* 0x010fe20000000000 */
.L_x_13:
[----:B------:R-:W4:Y:S01]  /*0c00*/  SHFL.IDX PT, R0, R89, RZ, 0x1f ;  /* 0x00001fff59007589 */ /* 0x000f2200000e0000 */
[----:B------:R-:W-:Y:S01]  /*0c10*/  NOP ;  /* 0x0000000000007918 */ /* 0x000fe20000000000 */
[----:B----4-:R-:W-:-:S13]  /*0c20*/  ISETP.NE.AND P1, PT, R0, 0x5, PT ;  /* 0x000000050000780c */ /* 0x010fda0003f25270 */
[----:B------:R-:W-:Y:S05]  /*0c30*/  @P1 BRA `(.L_x_14) ;  /* 0x0000000000481947 */ /* 0x000fea0003800000 */
[----:B--2---:R-:W2:Y:S01]  /*0c40*/  S2UR UR5, SR_CgaCtaId ;  /* 0x00000000000579c3 */ /* 0x004ea20000008800 */
[----:B---3--:R-:W-:Y:S01]  /*0c50*/  UMOV UR4, 0x400 ;  /* 0x0000040000047882 */ /* 0x008fe20000000000 */
        /* <DEDUP_REMOVED lines=9> */
[----:B--2---:R-:W-:Y:S01]  /*0cf0*/  ULEA UR4, UR5, UR4, 0x18 ;  /* 0x0000000405047291 */ /* 0x004fe2000f8ec0ff */
[----:B------:R-:W2:Y:S11]  /*0d00*/  FENCE.VIEW.ASYNC.S ;  /* 0x00000000000073c6 */ /* 0x000eb60000000000 */
[----:B--2---:R4:W2:Y:S01]  /*0d10*/  SYNCS.EXCH.64 URZ, [UR4+0xf0], UR6 ;  /* 0x0000f00604ff75b2 */ /* 0x0048a20008000100 */
[----:B------:R4:W3:Y:S01]  /*0d20*/  SYNCS.EXCH.64 URZ, [UR4+0x100], UR8 ;  /* 0x0001000804ff75b2 */ /* 0x0008e20008000100 */
[----:B------:R4:W1:Y:S01]  /*0d30*/  SYNCS.EXCH.64 URZ, [UR4+0xf8], UR6 ;  /* 0x0000f80604ff75b2 */ /* 0x0008620008000100 */
[----:B------:R4:W1:Y:S02]  /*0d40*/  SYNCS.EXCH.64 URZ, [UR4+0x108], UR8 ;  /* 0x0001080804ff75b2 */ /* 0x0008640008000100 */
[----:B----4-:R-:W-:Y:S01]  /*0d50*/  NOP ;  /* 0x0000000000007918 */ /* 0x010fe20000000000 */
.L_x_14:
[----:B------:R-:W4:Y:S01]  /*0d60*/  SHFL.IDX PT, R0, R89, RZ, 0x1f ;  /* 0x00001fff59007589 */ /* 0x000f2200000e0000 */
[----:B------:R-:W-:Y:S01]  /*0d70*/  ISETP.NE.OR P0, PT, RZ, UR24, !P0 ;  /* 0x00000018ff007c0c */ /* 0x000fe2000c705670 */
[----:B------:R-:W-:Y:S01]  /*0d80*/  NOP ;  /* 0x0000000000007918 */ /* 0x000fe20000000000 */
[----:B----4-:R-:W-:-:S13]  /*0d90*/  ISETP.NE.AND P1, PT, R0, 0x3, PT ;  /* 0x000000030000780c */ /* 0x010fda0003f25270 */
[----:B------:R-:W-:Y:S05]  /*0da0*/  @P1 BRA `(.L_x_15) ;  /* 0x0000000000381947 */ /* 0x000fea0003800000 */
[----:B--2---:R-:W2:Y:S01]  /*0db0*/  S2UR UR5, SR_CgaCtaId ;  /* 0x00000000000579c3 */ /* 0x004ea20000008800 */
[----:B---3--:R-:W-:Y:S01]  /*0dc0*/  UMOV UR4, 0x400 ;  /* 0x0000040000047882 */ /* 0x008fe20000000000 */
[----:B------:R-:W-:Y:S01]  /*0dd0*/  UMOV UR6, 0x20 ;  /* 0x0000002000067882 */ /* 0x000fe20000000000 */
[----:B------:R-:W-:Y:S01]  /*0de0*/  ELECT P1, URZ, PT ;  /* 0x0000000000ff782f */ /* 0x000fe20003820000 */
[----:B------:R-:W-:-:S04]  /*0df0*/  UIADD3 UR6, UPT, UPT, -UR6, 0x100000, URZ ;  /* 0x0010000006067890 */ /* 0x000fc8000fffe1ff */
[----:B------:R-:W-:Y:S02]  /*0e00*/  USHF.L.U32 UR7, UR6, 0xb, URZ ;  /* 0x0000000b06077899 */ /* 0x000fe400080006ff */
[----:B------:R-:W-:Y:S02]  /*0e10*/  USHF.L.U32 UR6, UR6, 0x1, URZ ;  /* 0x0000000106067899 */ /* 0x000fe400080006ff */
[----:B--2---:R-:W-:Y:S01]  /*0e20*/  ULEA UR4, UR5, UR4, 0x18 ;  /* 0x0000000405047291 */ /* 0x004fe2000f8ec0ff */
[----:B------:R-:W2:Y:S11]  /*0e30*/  FENCE.VIEW.ASYNC.S ;  /* 0x00000000000073c6 */ /* 0x000eb60000000000 */
[----:B--2---:R4:W2:Y:S01]  /*0e40*/  SYNCS.EXCH.64 URZ, [UR4+0x110], UR6 ;  /* 0x0001100604ff75b2 */ /* 0x0048a20008000100 */
[----:B------:R4:W3:Y:S01]  /*0e50*/  SYNCS.EXCH.64 URZ, [UR4+0x120], UR6 ;  /* 0x0001200604ff75b2 */ /* 0x0008e20008000100 */
[----:B------:R4:W1:Y:S01]  /*0e60*/  SYNCS.EXCH.64 URZ, [UR4+0x118], UR6 ;  /* 0x0001180604ff75b2 */ /* 0x0008620008000100 */
[----:B------:R4:W1:Y:S02]  /*0e70*/  SYNCS.EXCH.64 URZ, [UR4+0x128], UR6 ;  /* 0x0001280604ff75b2 */ /* 0x0008640008000100 */
[----:B----4-:R-:W-:Y:S01]  /*0e80*/  NOP ;  /* 0x0000000000007918 */ /* 0x010fe20000000000 */
.L_x_15:
[----:B---3--:R-:W3:Y:S01]  /*0e90*/  S2UR UR7, SR_CgaCtaId ;  /* 0x00000000000779c3 */ /* 0x008ee20000008800 */
[----:B------:R-:W-:Y:S01]  /*0ea0*/  VOTEU.ALL UP0, P0 ;  /* 0x0000000000ff7886 */ /* 0x000fe20000000000 */
[----:B--2---:R-:W-:Y:S01]  /*0eb0*/  UMOV UR4, 0x20 ;  /* 0x0000002000047882 */ /* 0x004fe20000000000 */
[----:B------:R-:W-:Y:S01]  /*0ec0*/  NOP ;  /* 0x0000000000007918 */ /* 0x000fe20000000000 */
[----:B------:R-:W-:Y:S01]  /*0ed0*/  LOP3.LUT R0, R95, 0x1f, RZ, 0xc0, !PT ;  /* 0x0000001f5f007812 */ /* 0x000fe200078ec0ff */
[----:B------:R-:W-:Y:S01]  /*0ee0*/  UISETP.NE.AND UP4, UPT, UR24, URZ, UPT ;  /* 0x000000ff1800728c */ /* 0x000fe2000bf85270 */
[----:B------:R-:W-:Y:S01]  /*0ef0*/  @!UP0 UMOV UR6, 0x400 ;  /* 0x0000040000068882 */ /* 0x000fe20000000000 */
[----:B------:R-:W-:-:S04]  /*0f00*/  @!UP0 UIADD3 UR4, UPT, UPT, -UR4, 0x100000, URZ ;  /* 0x0010000004048890 */ /* 0x000fc8000fffe1ff */
[----:B------:R-:W-:Y:S02]  /*0f10*/  @!UP0 USHF.L.U32 UR5, UR4, 0xb, URZ ;  /* 0x0000000b04058899 */ /* 0x000fe400080006ff */
[----:B------:R-:W-:Y:S02]  /*0f20*/  @!UP0 USHF.L.U32 UR4, UR4, 0x1, URZ ;  /* 0x0000000104048899 */ /* 0x000fe400080006ff */
[----:B---3--:R-:W-:Y:S01]  /*0f30*/  @!UP0 ULEA UR6, UR7, UR6, 0x18 ;  /* 0x0000000607068291 */ /* 0x008fe2000f8ec0ff */
[----:B------:R-:W2:Y:S01]  /*0f40*/  LDCU UR7, c[0x0][0x36c] ;  /* 0x00006d80ff0777ac */ /* 0x000ea20008000800 */
[----:B------:R-:W-:Y:S01]  /*0f50*/  VOTEU.ALL UP0, P0 ;  /* 0x0000000000ff7886 */ /* 0x000fe20000000000 */
[----:B------:R-:W3:Y:S09]  /*0f60*/  FENCE.VIEW.ASYNC.S ;  /* 0x00000000000073c6 */ /* 0x000ef20000000000 */
[----:B---3--:R3:W4:Y:S01]  /*0f70*/  @!UP0 SYNCS.EXCH.64 URZ, [UR6+0x130], UR4 ;  /* 0x0001300406ff85b2 */ /* 0x0087220008000100 */
[----:B--2---:R-:W-:-:S09]  /*0f80*/  UISETP.EQ.U32.AND UP6, UPT, UR7, 0x1, UPT ;  /* 0x000000010700788c */ /* 0x004fd2000bfc2070 */
[----:B---3--:R-:W-:Y:S05]  /*0f90*/  BRA.U !UP6, `(.L_x_16) ;  /* 0x000000010e087547 */ /* 0x008fea000b800000 */
[----:B-1--4-:R-:W-:Y:S01]  /*0fa0*/  UCGABAR_ARV ;  /* 0x00000000000079c7 */ /* 0x012fe20008000000 */
[----:B------:R-:W-:Y:S05]  /*0fb0*/  BRA `(.L_x_17) ;  /* 0x0000000000047947 */ /* 0x000fea0003800000 */
.L_x_16:
[----:B-1--4-:R-:W-:Y:S01]  /*0fc0*/  NOP ;  /* 0x0000000000007918 */ /* 0x012fe20000000000 */
.L_x_17:
[----:B------:R-:W1:Y:S01]  /*0fd0*/  S2UR UR69, SR_CTAID.X ;  /* 0x00000000004579c3 */ /* 0x000e620000002500 */
[----:B------:R-:W-:-:S05]  /*0fe0*/  CS2R.32 R91, SR_CgaSize ;  /* 0x00000000005b7805 */ /* 0x000fca0000008a00 */
[----:B------:R-:W-:-:S05]  /*0ff0*/  IMAD R91, R91, -0xa0, RZ ;  /* 0xffffff605b5b7824 */ /* 0x000fca00078e02ff */
[----:B------:R-:W-:-:S14]  /*1000*/  R2UR UR6, R91 ;  /* 0x000000005b0672ca */ /* 0x000fdc00000e0000 */
[----:B------:R-:W2:Y:S01]  /*1010*/  LDCU UR6, c[0x0][UR6+0x2b0] ;  /* 0x00005600060677ac */ /* 0x000ea20008000800 */
[----:B------:R-:W-:-:S05]  /*1020*/  CS2R.32 R91, SR_CgaSize ;  /* 0x00000000005b7805 */ /* 0x000fca0000008a00 */
[----:B------:R-:W-:-:S05]  /*1030*/  IMAD R91, R91, -0xa0, RZ ;  /* 0xffffff605b5b7824 */ /* 0x000fca00078e02ff */
[----:B------:R-:W-:-:S14]  /*1040*/  R2UR UR8, R91 ;  /* 0x000000005b0872ca */ /* 0x000fdc00000e0000 */
[----:B------:R-:W3:Y:S01]  /*1050*/  LDCU UR8, c[0x0][UR8+0x2b4] ;  /* 0x00005680080877ac */ /* 0x000ee20008000800 */
[----:B------:R-:W4:Y:S01]  /*1060*/  S2UR UR7, SR_CTAID.Y ;  /* 0x00000000000779c3 */ /* 0x000f220000002600 */
[----:B------:R-:W-:-:S05]  /*1070*/  CS2R.32 R91, SR_CgaSize ;  /* 0x00000000005b7805 */ /* 0x000fca0000008a00 */
[----:B------:R-:W-:-:S05]  /*1080*/  IMAD R91, R91, -0xa0, RZ ;  /* 0xffffff605b5b7824 */ /* 0x000fca00078e02ff */
[----:B------:R-:W-:-:S14]  /*1090*/  R2UR UR13, R91 ;  /* 0x000000005b0d72ca */ /* 0x000fdc00000e0000 */
[----:B------:R-:W3:Y:S01]  /*10a0*/  LDCU UR13, c[0x0][UR13+0x2a0] ;  /* 0x000054000d0d77ac */ /* 0x000ee20008000800 */
[----:B------:R-:W-:-:S05]  /*10b0*/  CS2R.32 R91, SR_CgaSize ;  /* 0x00000000005b7805 */ /* 0x000fca0000008a00 */
[----:B------:R-:W-:-:S05]  /*10c0*/  IMAD R91, R91, -0xa0, RZ ;  /* 0xffffff605b5b7824 */ /* 0x000fca00078e02ff */
[----:B------:R-:W-:-:S14]  /*10d0*/  R2UR UR14, R91 ;  /* 0x000000005b0e72ca */ /* 0x000fdc00000e0000 */
[----:B------:R-:W3:Y:S01]  /*10e0*/  LDCU UR14, c[0x0][UR14+0x2a4] ;  /* 0x000054800e0e77ac */ /* 0x000ee20008000800 */
[----:B------:R-:W3:Y:S01]  /*10f0*/  S2UR UR10, SR_CgaCtaId ;  /* 0x00000000000a79c3 */ /* 0x000ee20000008800 */
[----:B------:R-:W3:Y:S01]  /*1100*/  LDCU UR28, c[0x0][0xf24] ;  /* 0x0001e480ff1c77ac */ /* 0x000ee20008000800 */
[----:B------:R-:W-:Y:S01]  /*1110*/  UMOV UR9, 0x1111 ;  /* 0x0000111100097882 */ /* 0x000fe20000000000 */
[----:B------:R-:W-:Y:S01]  /*1120*/  UMOV UR12, 0x5 ;  /* 0x00000005000c7882 */ /* 0x000fe20000000000 */
[----:B------:R-:W-:Y:S01]  /*1130*/  UMOV UR11, 0xf ;  /* 0x0000000f000b7882 */ /* 0x000fe20000000000 */
[----:B-1----:R-:W-:-:S03]  /*1140*/  I2FP.F32.U32 R3, UR69 ;  /* 0x0000004500037c45 */ /* 0x002fc60008201000 */
[----:B------:R-:W1:Y:S01]  /*1150*/  S2UR UR44, SR_CTAID.Z ;  /* 0x00000000002c79c3 */ /* 0x000e620000002700 */
[----:B------:R-:W1:Y:S01]  /*1160*/  LDCU UR39, c[0x0][0xf24] ;  /* 0x0001e480ff2777ac */ /* 0x000e620008000800 */
[----:B--2---:R-:W-:Y:S01]  /*1170*/  FMUL R3, R3, UR6 ;  /* 0x0000000603037c20 */ /* 0x004fe20008400000 */
[----:B------:R-:W2:Y:S01]  /*1180*/  LDCU UR31, c[0x0][0xf30] ;  /* 0x0001e600ff1f77ac */ /* 0x000ea20008000800 */
[----:B----4-:R-:W-:Y:S01]  /*1190*/  I2FP.F32.U32 R2, UR7 ;  /* 0x0000000700027c45 */ /* 0x010fe20008201000 */
[----:B------:R-:W-:-:S03]  /*11a0*/  UISETP.NE.AND UP5, UPT, UR24, 0x2, UPT ;  /* 0x000000021800788c */ /* 0x000fc6000bfa5270 */
[----:B------:R-:W4:Y:S01]  /*11b0*/  F2I.U32.TRUNC.NTZ R3, R3 ;  /* 0x0000000300037305 */ /* 0x000f22000020f000 */
[----:B------:R-:W-:Y:S01]  /*11c0*/  ULOP3.LUT UR30, UR69, 0x1, URZ, 0xc0, !UPT ;  /* 0x00000001451e7892 */ /* 0x000fe2000f8ec0ff */
[----:B---3--:R-:W-:Y:S01]  /*11d0*/  FMUL R2, R2, UR8 ;  /* 0x0000000802027c20 */ /* 0x008fe20008400000 */
[----:B------:R-:W-:Y:S01]  /*11e0*/  UMOV UR27, UR69 ;  /* 0x00000045001b7c82 */ /* 0x000fe20008000000 */
[----:B------:R-:W-:Y:S02]  /*11f0*/  UISETP.GE.AND UP2, UPT, UR28, 0x1, UPT ;  /* 0x000000011c00788c */ /* 0x000fe4000bf46270 */
[----:B------:R-:W-:Y:S02]  /*1200*/  USHF.R.U32.HI UR5, URZ, 0x1, UR10 ;  /* 0x00000001ff057899 */ /* 0x000fe4000801160a */
[----:B------:R-:W3:Y:S01]  /*1210*/  F2I.U32.TRUNC.NTZ R2, R2 ;  /* 0x0000000200027305 */ /* 0x000ee2000020f000 */
[----:B------:R-:W-:Y:S02]  /*1220*/  USHF.R.U32.HI UR4, URZ, 0x2, UR10 ;  /* 0x00000002ff047899 */ /* 0x000fe4000801160a */
[----:B------:R-:W-:-:S02]  /*1230*/  ULOP3.LUT UR49, UR10, 0x3, URZ, 0xc0, !UPT ;  /* 0x000000030a317892 */ /* 0x000fc4000f8ec0ff */
[----:B------:R-:W-:Y:S02]  /*1240*/  ULOP3.LUT UR67, UR5, 0x1, URZ, 0xc0, !UPT ;  /* 0x0000000105437892 */ /* 0x000fe4000f8ec0ff */
[----:B------:R-:W-:Y:S01]  /*1250*/  ULOP3.LUT UR45, UR10, 0xc, URZ, 0xc0, !UPT ;  /* 0x0000000c0a2d7892 */ /* 0x000fe2000f8ec0ff */
[----:B----4-:R-:W-:Y:S01]  /*1260*/  R2UR UR5, R3 ;  /* 0x00000000030572ca */ /* 0x010fe200000e0000 */
[----:B------:R-:W-:Y:S01]  /*1270*/  ULOP3.LUT UR66, UR4, 0x3, URZ, 0xc0, !UPT ;  /* 0x0000000304427892 */ /* 0x000fe2000f8ec0ff */
[----:B------:R-:W-:Y:S01]  /*1280*/  PRMT R3, RZ, 0x7610, R3 ;  /* 0x00007610ff037816 */ /* 0x000fe20000000003 */
[----:B------:R-:W-:Y:S02]  /*1290*/  UISETP.GT.U32.AND UP0, UPT, UR49, 0xffff, UPT ;  /* 0x0000ffff3100788c */ /* 0x000fe4000bf04070 */
[----:B------:R-:W-:Y:S01]  /*12a0*/  ULOP3.LUT UR4, UR45, 0x1, UR10, 0xf8, !UPT ;  /* 0x000000012d047892 */ /* 0x000fe2000f8ef80a */
[----:B---3--:R-:W-:Y:S01]  /*12b0*/  R2UR UR6, R2 ;  /* 0x00000000020672ca */ /* 0x008fe200000e0000 */
[----:B------:R-:W-:Y:S01]  /*12c0*/  USEL UR49, UR49, 0xffff, !UP0 ;  /* 0x0000ffff31317887 */ /* 0x000fe2000c000000 */
[----:B------:R-:W-:Y:S01]  /*12d0*/  PRMT R2, RZ, 0x7610, R2 ;  /* 0x00007610ff027816 */ /* 0x000fe20000000002 */
[----:B------:R-:W-:-:S02]  /*12e0*/  UISETP.GT.U32.AND UP0, UPT, UR4, 0xffff, UPT ;  /* 0x0000ffff0400788c */ /* 0x000fc4000bf04070 */
[----:B------:R-:W-:Y:S02]  /*12f0*/  UISETP.GT.U32.AND UP1, UPT, UR45, 0xffff, UPT ;  /* 0x0000ffff2d00788c */ /* 0x000fe4000bf24070 */
[----:B------:R-:W-:Y:S02]  /*1300*/  USEL UR48, UR4, 0xffff, !UP0 ;  /* 0x0000ffff04307887 */ /* 0x000fe4000c000000 */
[----:B------:R-:W-:Y:S02]  /*1310*/  UIADD3 UR5, UPT, UPT, -UR5, URZ, URZ ;  /* 0x000000ff05057290 */ /* 0x000fe4000fffe1ff */
[----:B------:R-:W-:Y:S02]  /*1320*/  USHF.L.U32 UR37, UR10, 0x7, URZ ;  /* 0x000000070a257899 */ /* 0x000fe400080006ff */
[----:B------:R-:W-:Y:S02]  /*1330*/  UIADD3 UR4, UPT, UPT, -UR6, URZ, URZ ;  /* 0x000000ff06047290 */ /* 0x000fe4000fffe1ff */
[----:B------:R-:W-:-:S02]  /*1340*/  UIMAD UR5, UR13, UR5, UR69 ;  /* 0x000000050d0572a4 */ /* 0x000fc4000f8e0245 */
[----:B------:R-:W-:Y:S02]  /*1350*/  UIMAD UR4, UR14, UR4, UR7 ;  /* 0x000000040e0472a4 */ /* 0x000fe4000f8e0207 */
[----:B------:R-:W-:Y:S02]  /*1360*/  USEL UR45, UR45, 0xffff, !UP1 ;  /* 0x0000ffff2d2d7887 */ /* 0x000fe4000c800000 */
[----:B------:R-:W-:Y:S01]  /*1370*/  USHF.L.U32 UR51, UR10, 0xa, URZ ;  /* 0x0000000a0a337899 */ /* 0x000fe200080006ff */
[----:B------:R-:W-:Y:S01]  /*1380*/  IMAD.U32 R91, RZ, RZ, UR5 ;  /* 0x00000005ff5b7e24 */ /* 0x000fe2000f8e00ff */
[----:B------:R-:W-:Y:S01]  /*1390*/  USHF.L.U32 UR50, UR10, 0x5, URZ ;  /* 0x000000050a327899 */ /* 0x000fe200080006ff */
[----:B------:R-:W-:Y:S01]  /*13a0*/  IMAD.U32 R90, RZ, RZ, UR4 ;  /* 0x00000004ff5a7e24 */ /* 0x000fe2000f8e00ff */
[----:B------:R-:W-:Y:S02]  /*13b0*/  USHF.L.U32 UR26, UR10, 0x4, URZ ;  /* 0x000000040a1a7899 */ /* 0x000fe400080006ff */
[----:B------:R-:W-:-:S02]  /*13c0*/  ULOP3.LUT UR37, UR37, 0x180, URZ, 0xc0, !UPT ;  /* 0x0000018025257892 */ /* 0x000fc4000f8ec0ff */
[----:B------:R-:W-:Y:S02]  /*13d0*/  ULOP3.LUT UR49, UR49, 0xffff, URZ, 0xc0, !UPT ;  /* 0x0000ffff31317892 */ /* 0x000fe4000f8ec0ff */
[----:B------:R-:W-:Y:S02]  /*13e0*/  ULOP3.LUT UR45, UR45, 0xffff, URZ, 0xc0, !UPT ;  /* 0x0000ffff2d2d7892 */ /* 0x000fe4000f8ec0ff */
[----:B------:R-:W-:Y:S02]  /*13f0*/  ULOP3.LUT UR48, UR48, 0xffff, URZ, 0xc0, !UPT ;  /* 0x0000ffff30307892 */ /* 0x000fe4000f8ec0ff */
[----:B------:R-:W-:Y:S02]  /*1400*/  ULOP3.LUT UR54, UR51, 0x3000, URZ, 0xc0, !UPT ;  /* 0x0000300033367892 */ /* 0x000fe4000f8ec0ff */
[----:B------:R-:W-:Y:S02]  /*1410*/  ULOP3.LUT UR51, UR51, 0x800, URZ, 0xc0, !UPT ;  /* 0x0000080033337892 */ /* 0x000fe4000f8ec0ff */
[----:B------:R-:W-:Y:S01]  /*1420*/  ULOP3.LUT UR50, UR50, 0x180, URZ, 0xc0, !UPT ;  /* 0x0000018032327892 */ /* 0x000fe2000f8ec0ff */
[----:B------:R-:W-:Y:S01]  /*1430*/  UMOV UR25, UR7 ;  /* 0x0000000700197c82 */ /* 0x000fe20008000000 */
[----:B------:R-:W-:-:S02]  /*1440*/  ULOP3.LUT UR26, UR26, 0xc0, URZ, 0xc0, !UPT ;  /* 0x000000c01a1a7892 */ /* 0x000fc4000f8ec0ff */
[----:B------:R-:W-:Y:S02]  /*1450*/  USHF.R.U32.HI UR10, URZ, 0x1, UR37 ;  /* 0x00000001ff0a7899 */ /* 0x000fe40008011625 */
[----:B------:R-:W-:Y:S02]  /*1460*/  USHF.L.U32 UR49, UR9, UR49, URZ ;  /* 0x0000003109317299 */ /* 0x000fe400080006ff */
[----:B------:R-:W-:Y:S02]  /*1470*/  USHF.L.U32 UR45, UR11, UR45, URZ ;  /* 0x0000002d0b2d7299 */ /* 0x000fe400080006ff */
[----:B------:R-:W-:Y:S01]  /*1480*/  USHF.L.U32 UR48, UR12, UR48, URZ ;  /* 0x000000300c307299 */ /* 0x000fe200080006ff */
[----:B-12---:R-:W-:Y:S11]  /*1490*/  BRA.U UP4, `(.L_x_18) ;  /* 0x0000000104b47547 */ /* 0x006ff6000b800000 */
[----:B------:R-:W-:Y:S02]  /*14a0*/  R2UR UR18, R90 ;  /* 0x000000005a1272ca */ /* 0x000fe400000e0000 */
[----:B------:R-:W-:-:S11]  /*14b0*/  R2UR UR19, R91 ;  /* 0x000000005b1372ca */ /* 0x000fd600000e0000 */
[----:B------:R-:W-:Y:S02]  /*14c0*/  UISETP.NE.AND UP0, UPT, UR18, URZ, UPT ;  /* 0x000000ff1200728c */ /* 0x000fe4000bf05270 */
[----:B------:R-:W-:Y:S02]  /*14d0*/  ULOP3.LUT UR4, UR19, 0x2, URZ, 0x3c, !UPT ;  /* 0x0000000213047892 */ /* 0x000fe4000f8e3cff */
[----:B------:R-:W-:Y:S02]  /*14e0*/  UISETP.GT.U32.AND UP1, UPT, UR19, 0x1, UP0 ;  /* 0x000000011300788c */ /* 0x000fe40008724070 */
[----:B------:R-:W-:Y:S02]  /*14f0*/  UISETP.NE.AND UP2, UPT, UR18, 0x1, UPT ;  /* 0x000000011200788c */ /* 0x000fe4000bf45270 */
[----:B------:R-:W-:Y:S02]  /*1500*/  UISETP.GT.U32.AND UP0, UPT, UR4, 0x1, UP0 ;  /* 0x000000010400788c */ /* 0x000fe40008704070 */
[----:B------:R-:W-:-:S02]  /*1510*/  USEL UR7, URZ, 0x1, UP1 ;  /* 0x00000001ff077887 */ /* 0x000fc40008800000 */
[----:B------:R-:W-:Y:S02]  /*1520*/  USEL UR8, URZ, 0x2, UP1 ;  /* 0x00000002ff087887 */ /* 0x000fe40008800000 */
[----:B------:R-:W-:Y:S02]  /*1530*/  UISETP.GT.U32.AND UP1, UPT, UR19, 0x1, UP2 ;  /* 0x000000011300788c */ /* 0x000fe40009724070 */
[----:B------:R-:W-:Y:S02]  /*1540*/  USEL UR13, URZ, 0x4, UP0 ;  /* 0x00000004ff0d7887 */ /* 0x000fe40008000000 */
[----:B------:R-:W-:Y:S02]  /*1550*/  USEL UR16, URZ, 0x8, UP0 ;  /* 0x00000008ff107887 */ /* 0x000fe40008000000 */
[----:B------:R-:W-:Y:S02]  /*1560*/  UISETP.GT.U32.AND UP0, UPT, UR4, 0x1, UP2 ;  /* 0x000000010400788c */ /* 0x000fe40009704070 */
[----:B------:R-:W-:-:S02]  /*1570*/  USEL UR6, URZ, 0x10, UP1 ;  /* 0x00000010ff067887 */ /* 0x000fc40008800000 */
[----:B------:R-:W-:Y:S02]  /*1580*/  USEL UR12, URZ, 0x20, UP1 ;  /* 0x00000020ff0c7887 */ /* 0x000fe40008800000 */
[----:B------:R-:W-:Y:S02]  /*1590*/  UISETP.NE.AND UP1, UPT, UR18, 0x2, UPT ;  /* 0x000000021200788c */ /* 0x000fe4000bf25270 */
[----:B------:R-:W-:Y:S02]  /*15a0*/  USEL UR15, URZ, 0x40, UP0 ;  /* 0x00000040ff0f7887 */ /* 0x000fe40008000000 */
[----:B------:R-:W-:Y:S02]  /*15b0*/  USEL UR17, URZ, 0x80, UP0 ;  /* 0x00000080ff117887 */ /* 0x000fe40008000000 */
[----:B------:R-:W-:Y:S02]  /*15c0*/  UISETP.GT.U32.AND UP0, UPT, UR19, 0x1, UP1 ;  /* 0x000000011300788c */ /* 0x000fe40008f04070 */
[----:B------:R-:W-:-:S02]  /*15d0*/  UISETP.NE.AND UP2, UPT, UR18, 0x3, UPT ;  /* 0x000000031200788c */ /* 0x000fc4000bf45270 */
[----:B------:R-:W-:Y:S02]  /*15e0*/  USEL UR5, URZ, 0x100, UP0 ;  /* 0x00000100ff057887 */ /* 0x000fe40008000000 */
[----:B------:R-:W-:Y:S02]  /*15f0*/  USEL UR11, URZ, 0x200, UP0 ;  /* 0x00000200ff0b7887 */ /* 0x000fe40008000000 */
[----:B------:R-:W-:Y:S02]  /*1600*/  UISETP.GT.U32.AND UP0, UPT, UR19, 0x1, UP2 ;  /* 0x000000011300788c */ /* 0x000fe40009704070 */
[----:B------:R-:W-:Y:S02]  /*1610*/  UIADD3 UR5, UPT, UPT, UR5, UR6, UR7 ;  /* 0x0000000605057290 */ /* 0x000fe4000fffe007 */
[----:B------:R-:W-:Y:S02]  /*1620*/  USEL UR9, URZ, 0x1000, UP0 ;  /* 0x00001000ff097887 */ /* 0x000fe40008000000 */
[----:B------:R-:W-:-:S02]  /*1630*/  USEL UR14, URZ, 0x2000, UP0 ;  /* 0x00002000ff0e7887 */ /* 0x000fc40008000000 */
[----:B------:R-:W-:Y:S02]  /*1640*/  UIADD3 UR5, UPT, UPT, UR8, UR9, UR5 ;  /* 0x0000000908057290 */ /* 0x000fe4000fffe005 */
[----:B------:R-:W-:Y:S02]  /*1650*/  UISETP.GT.U32.AND UP1, UPT, UR4, 0x1, UP1 ;  /* 0x000000010400788c */ /* 0x000fe40008f24070 */
[----:B------:R-:W-:Y:S02]  /*1660*/  UIADD3 UR5, UPT, UPT, UR11, UR12, UR5 ;  /* 0x0000000c0b057290 */ /* 0x000fe4000fffe005 */
[----:B------:R-:W-:Y:S02]  /*1670*/  UISETP.GT.U32.AND UP0, UPT, UR4, 0x1, UP2 ;  /* 0x000000010400788c */ /* 0x000fe40009704070 */
[----:B------:R-:W-:Y:S02]  /*1680*/  USEL UR4, URZ, 0x400, UP1 ;  /* 0x00000400ff047887 */ /* 0x000fe40008800000 */
[----:B------:R-:W-:-:S02]  /*1690*/  UIADD3 UR5, UPT, UPT, UR13, UR14, UR5 ;  /* 0x0000000e0d057290 */ /* 0x000fc4000fffe005 */
[----:B------:R-:W-:Y:S02]  /*16a0*/  USEL UR6, URZ, 0x4000, UP0 ;  /* 0x00004000ff067887 */ /* 0x000fe40008000000 */
[----:B------:R-:W-:Y:S02]  /*16b0*/  UIADD3 UR5, UPT, UPT, UR4, UR15, UR5 ;  /* 0x0000000f04057290 */ /* 0x000fe4000fffe005 */
[----:B------:R-:W-:Y:S02]  /*16c0*/  USEL UR7, URZ, 0x800, UP1 ;  /* 0x00000800ff077887 */ /* 0x000fe40008800000 */
[----:B------:R-:W-:Y:S02]  /*16d0*/  ULOP3.LUT UR4, UR19, 0xfffffffe, URZ, 0xc0, !UPT ;  /* 0xfffffffe13047892 */ /* 0x000fe4000f8ec0ff */
[----:B------:R-:W-:Y:S02]  /*16e0*/  UIADD3 UR5, UPT, UPT, UR16, UR6, UR5 ;  /* 0x0000000610057290 */ /* 0x000fe4000fffe005 */
[----:B------:R-:W-:-:S02]  /*16f0*/  ULEA UR4, UR18, UR4, 0x2 ;  /* 0x0000000412047291 */ /* 0x000fc4000f8e10ff */
[----:B------:R-:W-:Y:S02]  /*1700*/  USEL UR6, URZ, 0x8000, UP0 ;  /* 0x00008000ff067887 */ /* 0x000fe40008000000 */
[----:B------:R-:W-:-:S03]  /*1710*/  UIADD3 UR5, UPT, UPT, UR7, UR17, UR5 ;  /* 0x0000001107057290 */ /* 0x000fc6000fffe005 */
[----:B------:R-:W-:Y:S01]  /*1720*/  UMOV UR7, 0x3 ;  /* 0x0000000300077882 */ /* 0x000fe20000000000 */
[----:B------:R-:W-:Y:S02]  /*1730*/  UIADD3 UR5, UPT, UPT, UR5, UR6, URZ ;  /* 0x0000000605057290 */ /* 0x000fe4000fffe0ff */
[----:B------:R-:W-:-:S04]  /*1740*/  USHF.L.U32 UR4, UR7, UR4, URZ ;  /* 0x0000000407047299 */ /* 0x000fc800080006ff */
[----:B------:R-:W-:Y:S02]  /*1750*/  IMAD.U32 R3, RZ, RZ, UR5 ;  /* 0x00000005ff037e24 */ /* 0x000fe4000f8e00ff */
[----:B------:R-:W-:-:S07]  /*1760*/  IMAD.U32 R2, RZ, RZ, UR4 ;  /* 0x00000004ff027e24 */ /* 0x000fce000f8e00ff */
.L_x_18:
[----:B------:R-:W-:-:S09]  /*1770*/  UISETP.GE.AND UP0, UPT, UR28, 0x1, UPT ;  /* 0x000000011c00788c */ /* 0x000fd2000bf06270 */
[----:B------:R-:W-:Y:S05]  /*1780*/  BRA.U !UP0, `(.L_x_19) ;  /* 0x0000000108d47547 */ /* 0x000fea000b800000 */
[----:B------:R-:W1:Y:S01]  /*1790*/  LDCU.128 UR12, c[0x0][0xf10] ;  /* 0x0001e200ff0c77ac */ /* 0x000e620008000c00 */
[----:B------:R-:W2:Y:S01]  /*17a0*/  LDCU UR6, c[0x0][0x370] ;  /* 0x00006e00ff0677ac */ /* 0x000ea20008000800 */
[----:B------:R-:W3:Y:S01]  /*17b0*/  LDCU UR5, c[0x0][0x374] ;  /* 0x00006e80ff0577ac */ /* 0x000ee20008000800 */
[----:B------:R-:W4:Y:S01]  /*17c0*/  LDCU UR29, c[0x0][0xf0c] ;  /* 0x0001e180ff1d77ac */ /* 0x000f220008000800 */
[----:B------:R-:W4:Y:S01]  /*17d0*/  LDCU UR7, c[0x0][0xf20] ;  /* 0x0001e400ff0777ac */ /* 0x000f220008000800 */
[----:B------:R-:W4:Y:S01]  /*17e0*/  LDCU.64 UR8, c[0x0][0xf28] ;  /* 0x0001e500ff0877ac */ /* 0x000f220008000a00 */
[----:B-1----:R-:W-:Y:S02]  /*17f0*/  UISETP.NE.AND UP0, UPT, UR14, 0x1, UPT ;  /* 0x000000010e00788c */ /* 0x002fe4000bf05270 */
[----:B---3--:R-:W-:Y:S02]  /*1800*/  UIMAD.WIDE.U32 UR16, UR5, UR15, URZ ;  /* 0x0000000f051072a5 */ /* 0x008fe4000f8e00ff */
[----:B--2---:R-:W-:-:S02]  /*1810*/  UIMAD.WIDE.U32 UR20, UR6, UR12, URZ ;  /* 0x0000000c061472a5 */ /* 0x004fc4000f8e00ff */
[----:B----4-:R-:W-:Y:S02]  /*1820*/  UISETP.NE.AND UP1, UPT, UR29, 0x1, UPT ;  /* 0x000000011d00788c */ /* 0x010fe4000bf25270 */
[----:B------:R-:W-:Y:S01]  /*1830*/  UISETP.NE.AND UP2, UPT, UR28, 0x1, UPT ;  /* 0x000000011c00788c */ /* 0x000fe2000bf45270 */
[----:B------:R-:W-:Y:S02]  /*1840*/  UMOV UR16, UR17 ;  /* 0x0000001100107c82 */ /* 0x000fe40008000000 */
[----:B------:R-:W-:Y:S01]  /*1850*/  UMOV UR20, UR21 ;  /* 0x0000001500147c82 */ /* 0x000fe20008000000 */
[----:B------:R-:W-:Y:S02]  /*1860*/  @UP0 USHF.R.U32.HI UR5, URZ, UR7, UR16 ;  /* 0x00000007ff050299 */ /* 0x000fe40008011610 */
[----:B------:R-:W-:Y:S02]  /*1870*/  UIMAD.WIDE.U32 UR22, UR25, UR15, URZ ;  /* 0x0000000f191672a5 */ /* 0x000fe4000f8e00ff */
[----:B------:R-:W-:-:S02]  /*1880*/  UIMAD.WIDE.U32 UR16, UR5, UR8, URZ ;  /* 0x00000008051072a5 */ /* 0x000fc4000f8e00ff */
[----:B------:R-:W-:Y:S02]  /*1890*/  @UP1 USHF.R.U32.HI UR6, URZ, UR13, UR20 ;  /* 0x0000000dff061299 */ /* 0x000fe40008011614 */
[----:B------:R-:W-:Y:S02]  /*18a0*/  UIMAD.WIDE.U32 UR18, UR27, UR12, URZ ;  /* 0x0000000c1b1272a5 */ /* 0x000fe4000f8e00ff */
[----:B------:R-:W-:Y:S01]  /*18b0*/  UIMAD.WIDE.U32 UR20, UR6, UR8, URZ ;  /* 0x00000008061472a5 */ /* 0x000fe2000f8e00ff */
[----:B------:R-:W-:Y:S01]  /*18c0*/  UMOV UR4, UR23 ;  /* 0x0000001700047c82 */ /* 0x000fe20008000000 */
[----:B------:R-:W-:Y:S01]  /*18d0*/  UMOV UR16, UR17 ;  /* 0x0000001100107c82 */ /* 0x000fe20008000000 */
[----:B------:R-:W-:Y:S02]  /*18e0*/  USHF.R.U32.HI UR4, URZ, UR7, UR4 ;  /* 0x00000007ff047299 */ /* 0x000fe40008011604 */
[----:B------:R-:W-:Y:S01]  /*18f0*/  @UP2 USHF.R.U32.HI UR5, URZ, UR9, UR16 ;  /* 0x00000009ff052299 */ /* 0x000fe20008011610 */
[----:B------:R-:W-:Y:S01]  /*1900*/  UMOV UR18, UR19 ;  /* 0x0000001300127c82 */ /* 0x000fe20008000000 */
[----:B------:R-:W-:Y:S01]  /*1910*/  UMOV UR20, UR21 ;  /* 0x0000001500147c82 */ /* 0x000fe20008000000 */
[----:B------:R-:W-:-:S02]  /*1920*/  USHF.R.U32.HI UR13, URZ, UR13, UR18 ;  /* 0x0000000dff0d7299 */ /* 0x000fc40008011612 */
[----:B------:R-:W-:Y:S02]  /*1930*/  USEL UR4, UR25, UR4, !UP0 ;  /* 0x0000000419047287 */ /* 0x000fe4000c000000 */
[----:B------:R-:W-:Y:S02]  /*1940*/  @UP2 USHF.R.U32.HI UR6, URZ, UR9, UR20 ;  /* 0x00000009ff062299 */ /* 0x000fe40008011614 */
[----:B------:R-:W-:Y:S02]  /*1950*/  UIMAD UR7, UR5, UR28, URZ ;  /* 0x0000001c050772a4 */ /* 0x000fe4000f8e02ff */
[----:B------:R-:W-:Y:S02]  /*1960*/  USEL UR5, UR27, UR13, !UP1 ;  /* 0x0000000d1b057287 */ /* 0x000fe4000c800000 */
[----:B------:R-:W-:Y:S02]  /*1970*/  UIMAD UR11, UR6, UR28, URZ ;  /* 0x0000001c060b72a4 */ /* 0x000fe4000f8e02ff */
[----:B------:R-:W-:-:S02]  /*1980*/  UISETP.GE.AND UP0, UPT, UR4, UR7, UPT ;  /* 0x000000070400728c */ /* 0x000fc4000bf06270 */
[----:B------:R-:W-:Y:S02]  /*1990*/  UIMAD.WIDE.U32 UR12, UR4, UR8, URZ ;  /* 0x00000008040c72a5 */ /* 0x000fe4000f8e00ff */
[----:B------:R-:W-:Y:S02]  /*19a0*/  UISETP.GE.OR UP0, UPT, UR5, UR11, UP0 ;  /* 0x0000000b0500728c */ /* 0x000fe40008706670 */
[----:B------:R-:W-:Y:S02]  /*19b0*/  UIMAD.WIDE.U32 UR16, UR5, UR8, URZ ;  /* 0x00000008051072a5 */ /* 0x000fe4000f8e00ff */
[----:B------:R-:W-:Y:S01]  /*19c0*/  UIADD3 UR11, UPT, UPT, -UR4, URZ, URZ ;  /* 0x000000ff040b7290 */ /* 0x000fe2000fffe1ff */
[----:B------:R-:W-:Y:S01]  /*19d0*/  UMOV UR8, UR13 ;  /* 0x0000000d00087c82 */ /* 0x000fe20008000000 */
[----:B------:R-:W-:Y:S02]  /*19e0*/  UIADD3 UR12, UPT, UPT, -UR5, URZ, URZ ;  /* 0x000000ff050c7290 */ /* 0x000fe4000fffe1ff */
[----:B------:R-:W-:-:S03]  /*19f0*/  USHF.R.U32.HI UR8, URZ, UR9, UR8 ;  /* 0x00000009ff087299 */ /* 0x000fc60008011608 */
[----:B------:R-:W-:Y:S01]  /*1a00*/  @!UP0 UMOV UR7, UR17 ;  /* 0x0000001100078c82 */ /* 0x000fe20008000000 */
[----:B------:R-:W-:Y:S02]  /*1a10*/  UIMAD UR25, UR14, UR11, UR25 ;  /* 0x0000000b0e1972a4 */ /* 0x000fe4000f8e0219 */
[----:B------:R-:W-:Y:S02]  /*1a20*/  USEL UR8, UR4, UR8, !UP2 ;  /* 0x0000000804087287 */ /* 0x000fe4000d000000 */
[----:B------:R-:W-:Y:S02]  /*1a30*/  @!UP0 USHF.R.U32.HI UR7, URZ, UR9, UR7 ;  /* 0x00000009ff078299 */ /* 0x000fe40008011607 */
[----:B------:R-:W-:Y:S02]  /*1a40*/  UIADD3 UR9, UPT, UPT, -UR8, URZ, URZ ;  /* 0x000000ff08097290 */ /* 0x000fe4000fffe1ff */
[----:B------:R-:W-:Y:S02]  /*1a50*/  @!UP0 USEL UR7, UR5, UR7, !UP2 ;  /* 0x0000000705078287 */ /* 0x000fe4000d000000 */
[----:B------:R-:W-:-:S02]  /*1a60*/  UIMAD UR9, UR28, UR9, UR4 ;  /* 0x000000091c0972a4 */ /* 0x000fc4000f8e0204 */
[----:B------:R-:W-:Y:S02]  /*1a70*/  @!UP0 UIADD3 UR8, UPT, UPT, UR8, -UR7, URZ ;  /* 0x8000000708088290 */ /* 0x000fe4000fffe0ff */
[----:B------:R-:W-:Y:S02]  /*1a80*/  @!UP0 UIMAD UR6, UR9, UR6, UR7 ;  /* 0x00000006090682a4 */ /* 0x000fe4000f8e0207 */
[----:B------:R-:W-:Y:S02]  /*1a90*/  @!UP0 UIMAD UR4, UR8, UR28, UR5 ;  /* 0x0000001c080482a4 */ /* 0x000fe4000f8e0205 */
[----:B------:R-:W-:Y:S02]  /*1aa0*/  UIMAD UR27, UR29, UR12, UR27 ;  /* 0x0000000c1d1b72a4 */ /* 0x000fe4000f8e021b */
[----:B------:R-:W-:Y:S01]  /*1ab0*/  UIMAD UR25, UR4, UR14, UR25 ;  /* 0x0000000e041972a4 */ /* 0x000fe2000f8e0219 */
[----:B------:R-:W-:Y:S02]  /*1ac0*/  @!UP0 UMOV UR5, UR6 ;  /* 0x0000000600058c82 */ /* 0x000fe40008000000 */
[----:B------:R-:W-:-:S12]  /*1ad0*/  UIMAD UR27, UR5, UR29, UR27 ;  /* 0x0000001d051b72a4 */ /* 0x000fd8000f8e021b */
.L_x_19:
[----:B------:R-:W-:-:S09]  /*1ae0*/  UISETP.NE.AND UP0, UPT, UR31, 0x1, UPT ;  /* 0x000000011f00788c */ /* 0x000fd2000bf05270 */
[----:B------:R-:W-:Y:S05]  /*1af0*/  BRA.U UP0, `(.L_x_20) ;  /* 0x0000000100447547 */ /* 0x000fea000b800000 */
[----:B------:R-:W1:Y:S01]  /*1b00*/  LDCU.128 UR12, c[0x0][0xf10] ;  /* 0x0001e200ff0c77ac */ /* 0x000e620008000c00 */
[----:B------:R-:W2:Y:S01]  /*1b10*/  LDCU UR8, c[0x0][0xf0c] ;  /* 0x0001e180ff0877ac */ /* 0x000ea20008000800 */
[----:B------:R-:W3:Y:S01]  /*1b20*/  LDCU UR9, c[0x0][0xf20] ;  /* 0x0001e400ff0977ac */ /* 0x000ee20008000800 */
[----:B-1----:R-:W-:Y:S02]  /*1b30*/  UIMAD.WIDE.U32 UR6, UR27, UR12, URZ ;  /* 0x0000000c1b0672a5 */ /* 0x002fe4000f8e00ff */
[----:B------:R-:W-:Y:S02]  /*1b40*/  UIMAD.WIDE.U32 UR4, UR25, UR15, URZ ;  /* 0x0000000f190472a5 */ /* 0x000fe4000f8e00ff */
[----:B--2---:R-:W-:Y:S02]  /*1b50*/  UISETP.NE.AND UP1, UPT, UR8, 0x1, UPT ;  /* 0x000000010800788c */ /* 0x004fe4000bf25270 */
[----:B------:R-:W-:Y:S01]  /*1b60*/  UISETP.NE.AND UP0, UPT, UR14, 0x1, UPT ;  /* 0x000000010e00788c */ /* 0x000fe2000bf05270 */
[----:B------:R-:W-:-:S02]  /*1b70*/  UMOV UR6, UR7 ;  /* 0x0000000700067c82 */ /* 0x000fc40008000000 */
[----:B------:R-:W-:Y:S01]  /*1b80*/  UMOV UR4, UR5 ;  /* 0x0000000500047c82 */ /* 0x000fe20008000000 */
[----:B------:R-:W-:Y:S02]  /*1b90*/  USHF.R.U32.HI UR13, URZ, UR13, UR6 ;  /* 0x0000000dff0d7299 */ /* 0x000fe40008011606 */
[----:B---3--:R-:W-:Y:S02]  /*1ba0*/  USHF.R.U32.HI UR4, URZ, UR9, UR4 ;  /* 0x00000009ff047299 */ /* 0x008fe40008011604 */
[----:B------:R-:W-:Y:S02]  /*1bb0*/  USEL UR5, UR27, UR13, !UP1 ;  /* 0x0000000d1b057287 */ /* 0x000fe4000c800000 */
[----:B------:R-:W-:-:S04]  /*1bc0*/  USEL UR4, UR25, UR4, !UP0 ;  /* 0x0000000419047287 */ /* 0x000fc8000c000000 */
[----:B------:R-:W-:Y:S02]  /*1bd0*/  UIADD3 UR6, UPT, UPT, UR5, -UR4, URZ ;  /* 0x8000000405067290 */ /* 0x000fe4000fffe0ff */
[----:B------:R-:W-:Y:S02]  /*1be0*/  UIADD3 UR4, UPT, UPT, -UR5, UR4, URZ ;  /* 0x0000000405047290 */ /* 0x000fe4000fffe1ff */
[----:B------:R-:W-:Y:S02]  /*1bf0*/  UIMAD UR25, UR6, UR14, UR25 ;  /* 0x0000000e061972a4 */ /* 0x000fe4000f8e0219 */
[----:B------:R-:W-:-:S12]  /*1c00*/  UIMAD UR27, UR4, UR8, UR27 ;  /* 0x00000008041b72a4 */ /* 0x000fd8000f8e021b */
.L_x_20:
[----:B------:R-:W-:Y:S05]  /*1c10*/  BRA.U !UP6, `(.L_x_21) ;  /* 0x000000010e0c7547 */ /* 0x000fea000b800000 */
[----:B------:R-:W-:Y:S01]  /*1c20*/  UCGABAR_WAIT ;  /* 0x0000000000007dc7 */ /* 0x000fe20008000000 */
[----:B------:R-:W-:Y:S01]  /*1c30*/  CCTL.IVALL ;  /* 0x00000000ff00798f */ /* 0x000fe20002000000 */
[----:B------:R-:W-:Y:S05]  /*1c40*/  BRA `(.L_x_22) ;  /* 0x0000000000047947 */ /* 0x000fea0003800000 */
.L_x_21:
[----:B------:R-:W-:Y:S06]  /*1c50*/  BAR.SYNC.DEFER_BLOCKING 0x0 ;  /* 0x0000000000007b1d */ /* 0x000fec0000010000 */
.L_x_22:
[----:B------:R-:W-:Y:S05]  /*1c60*/  BRA.U UP5, `(.L_x_23) ;  /* 0x0000001905647547 */ /* 0x000fea000b800000 */
[----:B------:R-:W1:Y:S01]  /*1c70*/  LDCU UR6, c[0x0][0x38c] ;  /* 0x00007180ff0677ac */ /* 0x000e620008000800 */
[----:B------:R-:W2:Y:S01]  /*1c80*/  S2UR UR8, SR_CgaCtaId ;  /* 0x00000000000879c3 */ /* 0x000ea20000008800 */
[----:B------:R-:W-:Y:S01]  /*1c90*/  PLOP3.LUT P2, PT, PT, PT, UP3, 0x80, 0x8 ;  /* 0x000000000008781c */ /* 0x000fe20003f4f038 */
[----:B------:R-:W-:Y:S01]  /*1ca0*/  IMAD.MOV.U32 R12, RZ, RZ, 0x1 ;  /* 0x00000001ff0c7424 */ /* 0x000fe200078e00ff */
[----:B------:R-:W-:Y:S01]  /*1cb0*/  UMOV UR7, 0x400 ;  /* 0x0000040000077882 */ /* 0x000fe20000000000 */
[----:B------:R-:W-:Y:S01]  /*1cc0*/  UISETP.NE.AND UP1, UPT, UR24, URZ, UPT ;  /* 0x000000ff1800728c */ /* 0x000fe2000bf25270 */
[----:B------:R-:W-:Y:S02]  /*1cd0*/  ISETP.NE.AND P3, PT, R0, RZ, P4 ;  /* 0x000000ff0000720c */ /* 0x000fe40002765270 */
[----:B------:R-:W-:Y:S02]  /*1ce0*/  CS2R R10, SRZ ;  /* 0x00000000000a7805 */ /* 0x000fe4000001ff00 */
[----:B------:R-:W-:Y:S01]  /*1cf0*/  PLOP3.LUT P2, PT, P2, PT, PT, 0x8, 0x80 ;  /* 0x000000000080781c */ /* 0x000fe2000174e170 */
[----:B------:R-:W-:Y:S01]  /*1d00*/  IMAD.MOV.U32 R9, RZ, RZ, RZ ;  /* 0x000000ffff097224 */ /* 0x000fe200078e00ff */
[----:B------:R-:W3:Y:S01]  /*1d10*/  LDCU UR61, c[0x0][0x370] ;  /* 0x00006e00ff3d77ac */ /* 0x000ee20008000800 */
[----:B------:R-:W-:Y:S01]  /*1d20*/  IMAD.MOV.U32 R8, RZ, RZ, 0x1 ;  /* 0x00000001ff087424 */ /* 0x000fe200078e00ff */
[----:B------:R-:W4:Y:S01]  /*1d30*/  LDCU.64 UR46, c[0x0][0x348] ;  /* 0x00006900ff2e77ac */ /* 0x000f220008000a00 */
[----:B-1----:R-:W-:-:S02]  /*1d40*/  UIADD3 UR5, UPT, UPT, UR6, 0x7f, URZ ;  /* 0x0000007f06057890 */ /* 0x002fc4000fffe0ff */
[----:B------:R-:W-:Y:S02]  /*1d50*/  ULEA UR67, UR30, UR67, 0x1 ;  /* 0x000000431e437291 */ /* 0x000fe4000f8e08ff */
[----:B------:R-:W-:Y:S02]  /*1d60*/  USHF.R.S32.HI UR4, URZ, 0x1f, UR5 ;  /* 0x0000001fff047899 */ /* 0x000fe40008011405 */
[----:B------:R-:W-:Y:S02]  /*1d70*/  ULEA UR66, UR30, UR66, 0x2 ;  /* 0x000000421e427291 */ /* 0x000fe4000f8e10ff */
[----:B------:R-:W-:Y:S02]  /*1d80*/  ULEA.HI UR4, UR4, UR5, URZ, 0x7 ;  /* 0x0000000504047291 */ /* 0x000fe4000f8f38ff */
[----:B--2---:R-:W-:Y:S02]  /*1d90*/  ULEA UR7, UR8, UR7, 0x18 ;  /* 0x0000000708077291 */ /* 0x004fe4000f8ec0ff */
[----:B------:R-:W-:-:S02]  /*1da0*/  USHF.R.S32.HI UR63, URZ, 0x7, UR4 ;  /* 0x00000007ff3f7899 */ /* 0x000fc40008011404 */
[----:B------:R-:W-:Y:S02]  /*1db0*/  UIADD3 UR4, UPT, UPT, UR6, -0x1, URZ ;  /* 0xffffffff06047890 */ /* 0x000fe4000fffe0ff */
[----:B------:R-:W-:Y:S02]  /*1dc0*/  UISETP.LT.U32.AND UP0, UPT, UR63, 0x9, UPT ;  /* 0x000000093f00788c */ /* 0x000fe4000bf01070 */
[----:B------:R-:W-:Y:S02]  /*1dd0*/  UISETP.GE.U32.AND UP2, UPT, UR4, -0xff, UPT ;  /* 0xffffff010400788c */ /* 0x000fe4000bf46070 */
[----:B------:R-:W-:Y:S02]  /*1de0*/  USEL UR62, UR63, 0x9, UP0 ;  /* 0x000000093f3e7887 */ /* 0x000fe40008000000 */
[----:B------:R-:W-:Y:S02]  /*1df0*/  UIADD3 UR68, UPT, UPT, UR6, 0xfe, URZ ;  /* 0x000000fe06447890 */ /* 0x000fe4000fffe0ff */
[----:B------:R-:W-:Y:S01]  /*1e00*/  UIADD3 UR4, UPT, UPT, UR62, -0x1, URZ ;  /* 0xffffffff3e047890 */ /* 0x000fe2000fffe0ff */
[----:B------:R-:W1:Y:S04]  /*1e10*/  LDCU UR60, c[0x0][0x374] ;  /* 0x00006e80ff3c77ac */ /* 0x000e680008000800 */
[----:B------:R-:W-:-:S02]  /*1e20*/  @UP2 UIADD3 UR4, UPT, UPT, UR62, URZ, URZ ;  /* 0x000000ff3e042290 */ /* 0x000fc4000fffe0ff */
[----:B------:R-:W-:Y:S02]  /*1e30*/  USEL UR38, UR38, 0x2, UP1 ;  /* 0x0000000226267887 */ /* 0x000fe40008800000 */
[----:B------:R-:W-:Y:S02]  /*1e40*/  UIADD3 UR57, UPT, UPT, UR7, 0x6400, UR54 ;  /* 0x0000640007397890 */ /* 0x000fe4000fffe036 */
[----:B------:R-:W-:Y:S02]  /*1e50*/  UIADD3 UR56, UPT, UPT, UR7, 0x2a400, UR51 ;  /* 0x0002a40007387890 */ /* 0x000fe4000fffe033 */
[----:B------:R-:W-:Y:S02]  /*1e60*/  UIADD3 UR65, UPT, UPT, UR63, -UR62, URZ ;  /* 0x8000003e3f417290 */ /* 0x000fe4000fffe0ff */
[----:B------:R-:W-:Y:S02]  /*1e70*/  UIADD3 UR55, UPT, UPT, UR4, 0x1, URZ ;  /* 0x0000000104377890 */ /* 0x000fe4000fffe0ff */
[----:B------:R-:W-:Y:S01]  /*1e80*/  UIADD3 UR64, UPT, UPT, -UR4, URZ, URZ ;  /* 0x000000ff04407290 */ /* 0x000fe2000fffe1ff */
[----:B---34-:R-:W-:-:S11]  /*1e90*/  UMOV UR14, URZ ;  /* 0x000000ff000e7c82 */ /* 0x018fd60008000000 */
.L_x_47:
[----:B------:R-:W2:Y:S02]  /*1ea0*/  S2UR UR4, SR_CgaCtaId ;  /* 0x00000000000479c3 */ /* 0x000ea40000008800 */
[----:B--2---:R-:W-:-:S09]  /*1eb0*/  UISETP.NE.AND UP0, UPT, UR4, URZ, UPT ;  /* 0x000000ff0400728c */ /* 0x004fd2000bf05270 */
[----:B-1-3--:R-:W-:Y:S05]  /*1ec0*/  BRA.U UP0, `(.L_x_24) ;  /* 0x0000000100287547 */ /* 0x00afea000b800000 */
[----:B------:R-:W-:Y:S02]  /*1ed0*/  LEA R0, R9, UR7, 0x3 ;  /* 0x0000000709007c11 */ /* 0x000fe4000f8e18ff */
[----:B------:R-:W-:-:S04]  /*1ee0*/  SHF.L.U32 R3, R8, 0x1f, RZ ;  /* 0x0000001f08037819 */ /* 0x000fc800000006ff */
[----:B------:R-:W2:Y:S02]  /*1ef0*/  SYNCS.PHASECHK.TRANS64.TRYWAIT P0, [R0+URZ+0x120], R3 ;  /* 0x00012003000075a7 */ /* 0x000ea400080011ff */
[----:B--2---:R-:W-:Y:S05]  /*1f00*/  @!P0 BRA `(.L_x_25) ;  /* 0x0000007400588947 */ /* 0x004fea0003800000 */
.L_x_143:
[----:B------:R3:W-:Y:S01]  /*1f10*/  SYNCS.ARRIVE.TRANS64.A1T0 RZ, [R0+URZ+0x110], RZ ;  /* 0x000110ff00ff79a7 */ /* 0x0007e200081000ff */
[----:B------:R-:W-:-:S05]  /*1f20*/  VIADD R9, R9, 0x1 ;  /* 0x0000000109097836 */ /* 0x000fca0000000000 */
[----:B------:R-:W-:-:S04]  /*1f30*/  ISETP.NE.AND P0, PT, R9, 0x2, PT ;  /* 0x000000020900780c */ /* 0x000fc80003f05270 */
[----:B--2---:R-:W-:Y:S02]  /*1f40*/  SEL R3, RZ, 0x1, P0 ;  /* 0x00000001ff037807 */ /* 0x004fe40000000000 */
[----:B------:R-:W-:Y:S02]  /*1f50*/  SEL R9, R9, RZ, P0 ;  /* 0x000000ff09097207 */ /* 0x000fe40000000000 */
[----:B------:R-:W-:Y:S02]  /*1f60*/  LOP3.LUT R8, R8, R3, RZ, 0x3c, !PT ;  /* 0x0000000308087212 */ /* 0x000fe400078e3cff */
.L_x_24:
[----:B------:R-:W-:Y:S01]  /*1f70*/  ULEA UR4, UR14, UR7, 0x3 ;  /* 0x000000070e047291 */ /* 0x000fe2000f8e18ff */
[----:B---3--:R-:W-:Y:S01]  /*1f80*/  SHF.L.U32 R0, R12, 0x1f, RZ ;  /* 0x0000001f0c007819 */ /* 0x008fe200000006ff */
[----:B------:R-:W-:Y:S02]  /*1f90*/  UISETP.GE.U32.AND UP0, UPT, UR68, 0xff, UPT ;  /* 0x000000ff4400788c */ /* 0x000fe4000bf06070 */
[----:B------:R-:W-:Y:S02]  /*1fa0*/  ULEA UR35, UR25, UR67, 0x2 ;  /* 0x0000004319237291 */ /* 0x000fe4000f8e10ff */
[----:B------:R-:W-:Y:S02]  /*1fb0*/  ULEA.HI UR11, UR25, UR25, URZ, 0x1 ;  /* 0x00000019190b7291 */ /* 0x000fe4000f8f08ff */
[----:B------:R-:W-:Y:S01]  /*1fc0*/  USHF.L.U32 UR35, UR35, 0x4, URZ ;  /* 0x0000000423237899 */ /* 0x000fe200080006ff */
[----:B------:R2:W3:Y:S01]  /*1fd0*/  SYNCS.PHASECHK.TRANS64.TRYWAIT P1, [UR4+0x48], R0 ;  /* 0x00004800ff0075a7 */ /* 0x0004e20008021104 */
[----:B------:R-:W-:-:S02]  /*1fe0*/  ULEA.HI UR4, UR27, UR27, URZ, 0x1 ;  /* 0x0000001b1b047291 */ /* 0x000fc4000f8f08ff */
[----:B------:R-:W-:Y:S02]  /*1ff0*/  USHF.R.S32.HI UR11, URZ, 0x1, UR11 ;  /* 0x00000001ff0b7899 */ /* 0x000fe4000801140b */
[----:B------:R-:W-:Y:S02]  /*2000*/  USHF.L.U32 UR43, UR4, 0x7, URZ ;  /* 0x00000007042b7899 */ /* 0x000fe400080006ff */
[----:B------:R-:W-:Y:S02]  /*2010*/  ULOP3.LUT UR27, UR4, 0xfffffffe, URZ, 0xc0, !UPT ;  /* 0xfffffffe041b7892 */ /* 0x000fe4000f8ec0ff */
[----:B------:R-:W-:Y:S02]  /*2020*/  ULOP3.LUT UR43, UR43, 0xffffff00, URZ, 0xc0, !UPT ;  /* 0xffffff002b2b7892 */ /* 0x000fe4000f8ec0ff */
[----:B------:R-:W-:Y:S02]  /*2030*/  ULOP3.LUT UR27, UR27, 0x1, UR69, 0xf8, !UPT ;  /* 0x000000011b1b7892 */ /* 0x000fe4000f8ef845 */
[----:B------:R-:W-:Y:S01]  /*2040*/  ULEA UR43, UR66, UR43, 0x5 ;  /* 0x0000002b422b7291 */ /* 0x000fe2000f8e28ff */
[----:B------:R-:W-:Y:S01]  /*2050*/  UMOV UR20, URZ ;  /* 0x000000ff00147c82 */ /* 0x000fe20008000000 */
[----:B------:R-:W-:Y:S10]  /*2060*/  BRA.U !UP0, `(.L_x_26) ;  /* 0x0000000508287547 */ /* 0x000ff4000b800000 */
[----:B------:R-:W-:Y:S01]  /*2070*/  UMOV UR15, UR64 ;  /* 0x00000040000f7c82 */ /* 0x000fe20008000000 */
[----:B------:R-:W-:Y:S01]  /*2080*/  UMOV UR4, UR14 ;  /* 0x0000000e00047c82 */ /* 0x000fe20008000000 */
[----:B------:R-:W-:Y:S01]  /*2090*/  UMOV UR28, 0xffffffff ;  /* 0xffffffff001c7882 */ /* 0x000fe20000000000 */
[----:B------:R-:W-:-:S05]  /*20a0*/  UMOV UR42, URZ ;  /* 0x000000ff002a7c82 */ /* 0x000fca0008000000 */
.L_x_34:
[----:B------:R-:W-:Y:S01]  /*20b0*/  ULEA UR5, UR4, UR7, 0x3 ;  /* 0x0000000704057291 */ /* 0x000fe2000f8e18ff */
[----:B---3--:R-:W-:Y:S01]  /*20c0*/  @P4 MOV R2, 0xa800 ;  /* 0x0000a80000024802 */ /* 0x008fe20000000f00 */
[----:B-123--:R-:W-:Y:S10]  /*20d0*/  @P1 BRA `(.L_x_27) ;  /* 0x00000000000c1947 */ /* 0x00eff40003800000 */
[----:B------:R-:W-:-:S04]  /*20e0*/  SHF.L.U32 R3, R12, 0x1f, RZ ;  /* 0x0000001f0c037819 */ /* 0x000fc800000006ff */
[----:B------:R-:W3:Y:S02]  /*20f0*/  SYNCS.PHASECHK.TRANS64.TRYWAIT P0, [UR5+0x48], R3 ;  /* 0x00004803ff0075a7 */ /* 0x000ee40008001105 */
[----:B---3--:R-:W-:Y:S05]  /*2100*/  @!P0 BRA `(.L_x_28) ;  /* 0x0000007000ec8947 */ /* 0x008fea0003800000 */
.L_x_27:
[----:B------:R3:W-:Y:S01]  /*2110*/  @P4 SYNCS.ARRIVE.TRANS64 RZ, [UR5], R2 ;  /* 0x00000002ffff49a7 */ /* 0x0007e20008000005 */
[----:B------:R-:W-:Y:S02]  /*2120*/  ULOP3.LUT UR6, UR38, 0x2, URZ, 0xfc, !UPT ;  /* 0x0000000226067892 */ /* 0x000fe4000f8efcff */
[----:B------:R-:W-:Y:S02]  /*2130*/  UIADD3 UR15, UPT, UPT, UR15, 0x1, URZ ;  /* 0x000000010f0f7890 */ /* 0x000fe4000fffe0ff */
[----:B------:R-:W-:Y:S02]  /*2140*/  UISETP.NE.AND UP0, UPT, UR6, 0x2, UPT ;  /* 0x000000020600788c */ /* 0x000fe4000bf05270 */
[----:B------:R-:W-:Y:S02]  /*2150*/  UIADD3 UR28, UPT, UPT, UR28, 0x1, URZ ;  /* 0x000000011c1c7890 */ /* 0x000fe4000fffe0ff */
[----:B------:R-:W-:-:S05]  /*2160*/  UISETP.NE.AND UP4, UPT, UR15, 0x1, UPT ;  /* 0x000000010f00788c */ /* 0x000fca000bf85270 */
[----:B------:R-:W-:Y:S05]  /*2170*/  BRA.U UP0, `(.L_x_29) ;  /* 0x0000000100047547 */ /* 0x000fea000b800000 */
[----:B-1----:R-:W-:Y:S05]  /*2180*/  BPT.TRAP 0x1 ;  /* 0x000000040000795c */ /* 0x002fea0000300000 */
.L_x_29:
[----:B------:R-:W-:Y:S04]  /*2190*/  BSSY.RECONVERGENT B0, `(.L_x_30) ;  /* 0x0000003000007945 */ /* 0x000fe80003800200 */
[----:B------:R-:W-:Y:S05]  /*21a0*/  @!P3 BRA `(.L_x_31) ;  /* 0x000000000004b947 */ /* 0x000fea0003800000 */
[----:B-1----:R-:W-:Y:S05]  /*21b0*/  BPT.TRAP 0x1 ;  /* 0x000000040000795c */ /* 0x002fea0000300000 */
.L_x_31:
[----:B-1----:R-:W-:Y:S05]  /*21c0*/  BSYNC.RECONVERGENT B0 ;  /* 0x0000000000007941 */ /* 0x002fea0003800200 */
.L_x_30:
[----:B------:R-:W-:Y:S01]  /*21d0*/  UIADD3 UR6, UPT, UPT, UR4, 0x1, URZ ;  /* 0x0000000104067890 */ /* 0x000fe2000fffe0ff */
[----:B------:R-:W-:Y:S01]  /*21e0*/  BSSY.RECONVERGENT B0, `(.L_x_32) ;  /* 0x000002e000007945 */ /* 0x000fe20003800200 */
[----:B------:R-:W-:Y:S02]  /*21f0*/  ELECT P0, URZ, PT ;  /* 0x0000000000ff782f */ /* 0x000fe40003800000 */
[----:B------:R-:W-:-:S04]  /*2200*/  UISETP.NE.AND UP0, UPT, UR6, 0x9, UPT ;  /* 0x000000090600788c */ /* 0x000fc8000bf05270 */
[----:B------:R-:W-:Y:S02]  /*2210*/  USEL UR8, URZ, 0x1, UP0 ;  /* 0x00000001ff087887 */ /* 0x000fe40008000000 */
[----:B------:R-:W-:-:S04]  /*2220*/  USEL UR14, UR6, URZ, UP0 ;  /* 0x000000ff060e7287 */ /* 0x000fc80008000000 */
[----:B------:R-:W-:Y:S01]  /*2230*/  ULEA UR6, UR14, UR7, 0x3 ;  /* 0x000000070e067291 */ /* 0x000fe2000f8e18ff */
[----:B------:R-:W-:-:S04]  /*2240*/  LOP3.LUT R12, R12, UR8, RZ, 0x3c, !PT ;  /* 0x000000080c0c7c12 */ /* 0x000fc8000f8e3cff */
[----:B--2---:R-:W-:-:S04]  /*2250*/  SHF.L.U32 R0, R12, 0x1f, RZ ;  /* 0x0000001f0c007819 */ /* 0x004fc800000006ff */
[----:B------:R1:W2:Y:S01]  /*2260*/  SYNCS.PHASECHK.TRANS64.TRYWAIT P1, [UR6+0x48], R0 ;  /* 0x00004800ff0075a7 */ /* 0x0002a20008021106 */
[----:B------:R-:W-:Y:S05]  /*2270*/  @!P0 BRA `(.L_x_33) ;  /* 0x0000000000908947 */ /* 0x000fea0003800000 */
[----:B------:R-:W-:Y:S02]  /*2280*/  USHF.L.U32 UR6, UR4, 0x9, URZ ;  /* 0x0000000904067899 */ /* 0x000fe400080006ff */
[----:B------:R-:W-:Y:S02]  /*2290*/  ULEA UR40, UR4, UR54, 0xe ;  /* 0x0000003604287291 */ /* 0x000fe4000f8e70ff */
[----:B------:R-:W-:Y:S02]  /*22a0*/  UIADD3 UR22, UP3, UPT, UR46, 0x80, URZ ;  /* 0x000000802e167890 */ /* 0x000fe4000ff7e0ff */
[----:B------:R-:W-:Y:S02]  /*22b0*/  ULEA UR32, UR4, UR51, 0xc ;  /* 0x0000003304207291 */ /* 0x000fe4000f8e60ff */
[----:B------:R-:W-:Y:S02]  /*22c0*/  UIADD3 UR20, UP2, UPT, UR46, 0x180, URZ ;  /* 0x000001802e147890 */ /* 0x000fe4000ff5e0ff */
[----:B------:R-:W-:-:S02]  /*22d0*/  UIADD3 UR18, UP1, UPT, UR46, 0x280, URZ ;  /* 0x000002802e127890 */ /* 0x000fc4000ff3e0ff */
[----:B------:R-:W-:Y:S02]  /*22e0*/  ULOP3.LUT UR24, UR50, UR6, URZ, 0xfc, !UPT ;  /* 0x0000000632187292 */ /* 0x000fe4000f8efcff */
[----:B------:R-:W-:Y:S02]  /*22f0*/  UIADD3 UR16, UP0, UPT, UR46, 0x380, URZ ;  /* 0x000003802e107890 */ /* 0x000fe4000ff1e0ff */
[----:B------:R-:W-:Y:S02]  /*2300*/  ULOP3.LUT UR8, UR6, UR37, URZ, 0xfc, !UPT ;  /* 0x0000002506087292 */ /* 0x000fe4000f8efcff */
[----:B------:R-:W-:Y:S02]  /*2310*/  ULOP3.LUT UR41, UR5, 0xfefffff8, URZ, 0xc0, !UPT ;  /* 0xfefffff805297892 */ /* 0x000fe4000f8ec0ff */
[----:B------:R-:W-:Y:S02]  /*2320*/  UIADD3.X UR23, UPT, UPT, URZ, UR47, URZ, UP3, !UPT ;  /* 0x0000002fff177290 */ /* 0x000fe40009ffe4ff */
[----:B------:R-:W-:-:S02]  /*2330*/  UIADD3 UR40, UPT, UPT, UR7, 0x6400, UR40 ;  /* 0x0000640007287890 */ /* 0x000fc4000fffe028 */
[----:B------:R-:W-:Y:S02]  /*2340*/  UPRMT UR6, URZ, 0x5410, UR49 ;  /* 0x00005410ff067896 */ /* 0x000fe40008000031 */
[----:B------:R-:W-:Y:S02]  /*2350*/  UIADD3.X UR21, UPT, UPT, URZ, UR47, URZ, UP2, !UPT ;  /* 0x0000002fff157290 */ /* 0x000fe400097fe4ff */
[----:B------:R-:W-:Y:S02]  /*2360*/  UIADD3 UR32, UPT, UPT, UR7, 0x2a400, UR32 ;  /* 0x0002a40007207890 */ /* 0x000fe4000fffe020 */
[----:B------:R-:W-:Y:S02]  /*2370*/  UPRMT UR31, URZ, 0x5410, UR48 ;  /* 0x00005410ff1f7896 */ /* 0x000fe40008000030 */
[----:B------:R-:W-:Y:S02]  /*2380*/  UIADD3.X UR19, UPT, UPT, URZ, UR47, URZ, UP1, !UPT ;  /* 0x0000002fff137290 */ /* 0x000fe40008ffe4ff */
[----:B------:R-:W-:-:S02]  /*2390*/  UIADD3 UR24, UPT, UPT, UR7, 0x33400, UR24 ;  /* 0x0003340007187890 */ /* 0x000fc4000fffe018 */
[----:B------:R-:W-:Y:S02]  /*23a0*/  UIADD3.X UR17, UPT, UPT, URZ, UR47, URZ, UP0, !UPT ;  /* 0x0000002fff117290 */ /* 0x000fe400087fe4ff */
[----:B------:R-:W-:Y:S02]  /*23b0*/  UPRMT UR30, URZ, 0x5410, UR45 ;  /* 0x00005410ff1e7896 */ /* 0x000fe4000800002d */
[----:B------:R-:W-:Y:S01]  /*23c0*/  UIADD3 UR8, UPT, UPT, UR7, 0x34600, UR8 ;  /* 0x0003460007087890 */ /* 0x000fe2000fffe008 */
[----:B------:R-:W-:Y:S01]  /*23d0*/  UMOV UR52, 0x0 ;  /* 0x0000000000347882 */ /* 0x000fe20000000000 */
[----:B------:R-:W-:Y:S01]  /*23e0*/  UMOV UR53, 0x10000000 ;  /* 0x1000000000357882 */ /* 0x000fe20000000000 */
[----:B------:R-:W-:Y:S01]  /*23f0*/  UMOV UR34, UR42 ;  /* 0x0000002a00227c82 */ /* 0x000fe20008000000 */
[----:B------:R-:W-:Y:S01]  /*2400*/  UMOV UR36, UR44 ;  /* 0x0000002c00247c82 */ /* 0x000fe20008000000 */
[----:B------:R-:W-:Y:S01]  /*2410*/  UMOV UR33, UR41 ;  /* 0x0000002900217c82 */ /* 0x000fe20008000000 */
[----:B------:R-:W-:Y:S01]  /*2420*/  UMOV UR29, UR44 ;  /* 0x0000002c001d7c82 */ /* 0x000fe20008000000 */
[----:B------:R-:W-:Y:S01]  /*2430*/  UMOV UR25, UR41 ;  /* 0x0000002900197c82 */ /* 0x000fe20008000000 */
[----:B------:R4:W-:Y:S01]  /*2440*/  UTMALDG.3D.MULTICAST.2CTA [UR40], [UR22], UR6, desc[UR52] ;  /* 0x00003428160073b4 */ /* 0x0009e20008211806 */
[----:B------:R-:W-:Y:S01]  /*2450*/  UMOV UR12, UR28 ;  /* 0x0000001c000c7c82 */ /* 0x000fe20008000000 */
[----:B------:R-:W-:Y:S01]  /*2460*/  UMOV UR13, UR44 ;  /* 0x0000002c000d7c82 */ /* 0x000fe20008000000 */
[----:B------:R-:W-:Y:S01]  /*2470*/  UMOV UR9, UR41 ;  /* 0x0000002900097c82 */ /* 0x000fe20008000000 */
[----:B------:R4:W-:Y:S01]  /*2480*/  UTMALDG.3D.MULTICAST.2CTA [UR32], [UR20], UR31, desc[UR52] ;  /* 0x00003420140073b4 */ /* 0x0009e2000821181f */
[----:B------:R4:W-:Y:S01]  /*2490*/  UTMALDG.4D.MULTICAST.2CTA [UR24], [UR18], UR6, desc[UR52] ;  /* 0x00003418120073b4 */ /* 0x0009e20008219806 */
[----:B------:R4:W-:Y:S02]  /*24a0*/  UTMALDG.4D.MULTICAST.2CTA [UR8], [UR16], UR30, desc[UR52] ;  /* 0x00003408100073b4 */ /* 0x0009e4000821981e */
[----:B----4-:R-:W-:Y:S01]  /*24b0*/  NOP ;  /* 0x0000000000007918 */ /* 0x010fe20000000000 */
.L_x_33:
[----:B------:R-:W-:Y:S05]  /*24c0*/  BSYNC.RECONVERGENT B0 ;  /* 0x0000000000007941 */ /* 0x000fea0003800200 */
.L_x_32:
[----:B------:R-:W-:Y:S01]  /*24d0*/  UIADD3 UR42, UPT, UPT, UR42, 0x80, URZ ;  /* 0x000000802a2a7890 */ /* 0x000fe2000fffe0ff */
[----:B------:R-:W-:Y:S01]  /*24e0*/  UMOV UR4, UR14 ;  /* 0x0000000e00047c82 */ /* 0x000fe20008000000 */
[----:B------:R-:W-:Y:S01]  /*24f0*/  UMOV UR20, UR55 ;  /* 0x0000003700147c82 */ /* 0x000fe20008000000 */
[----:B------:R-:W-:Y:S09]  /*2500*/  BRA.U UP4, `(.L_x_34) ;  /* 0xfffffff904e87547 */ /* 0x000ff2000b83ffff */
.L_x_26:
[----:B------:R-:W-:Y:S01]  /*2510*/  ULEA UR4, UR14, UR7, 0x3 ;  /* 0x000000070e047291 */ /* 0x000fe2000f8e18ff */
[----:B-12---:R-:W-:Y:S01]  /*2520*/  SHF.L.U32 R0, R12, 0x1f, RZ ;  /* 0x0000001f0c007819 */ /* 0x006fe200000006ff */
[----:B------:R-:W-:Y:S01]  /*2530*/  @!P2 SYNCS.ARRIVE.TRANS64.A1T0 RZ, [UR7+0xc8], RZ ;  /* 0x0000c8ffffffa9a7 */ /* 0x000fe20008100007 */
[----:B------:R-:W-:-:S06]  /*2540*/  UISETP.GT.AND UP0, UPT, UR63, UR62, UPT ;  /* 0x0000003e3f00728c */ /* 0x000fcc000bf04270 */
[----:B---3--:R1:W2:Y:S03]  /*2550*/  SYNCS.PHASECHK.TRANS64.TRYWAIT P1, [UR4+0x48], R0 ;  /* 0x00004800ff0075a7 */ /* 0x0082a60008021104 */
[----:B------:R-:W-:Y:S05]  /*2560*/  BRA.U !UP0, `(.L_x_35) ;  /* 0x0000000508187547 */ /* 0x000fea000b800000 */
[----:B------:R-:W-:Y:S01]  /*2570*/  UIADD3 UR28, UPT, UPT, UR65, UR20, URZ ;  /* 0x00000014411c7290 */ /* 0x000fe2000fffe0ff */
[----:B------:R-:W-:-:S11]  /*2580*/  UMOV UR5, UR14 ;  /* 0x0000000e00057c82 */ /* 0x000fd60008000000 */
.L_x_43:
[----:B------:R-:W-:Y:S01]  /*2590*/  ULEA UR6, UR5, UR7, 0x3 ;  /* 0x0000000705067291 */ /* 0x000fe2000f8e18ff */
[----:B--2---:R-:W-:Y:S01]  /*25a0*/  @P4 MOV R2, 0xa800 ;  /* 0x0000a80000024802 */ /* 0x004fe20000000f00 */
[----:B--23--:R-:W-:Y:S10]  /*25b0*/  @P1 BRA `(.L_x_36) ;  /* 0x00000000000c1947 */ /* 0x00cff40003800000 */
[----:B------:R-:W-:-:S04]  /*25c0*/  SHF.L.U32 R3, R12, 0x1f, RZ ;  /* 0x0000001f0c037819 */ /* 0x000fc800000006ff */
[----:B------:R-:W2:Y:S02]  /*25d0*/  SYNCS.PHASECHK.TRANS64.TRYWAIT P0, [UR6+0x48], R3 ;  /* 0x00004803ff0075a7 */ /* 0x000ea40008001106 */
[----:B--2---:R-:W-:Y:S05]  /*25e0*/  @!P0 BRA `(.L_x_37) ;  /* 0x0000006c00cc8947 */ /* 0x004fea0003800000 */
.L_x_36:
[----:B------:R2:W-:Y:S01]  /*25f0*/  @P4 SYNCS.ARRIVE.TRANS64 RZ, [UR6], R2 ;  /* 0x00000002ffff49a7 */ /* 0x0005e20008000006 */
[----:B------:R-:W-:-:S04]  /*2600*/  ULOP3.LUT UR4, UR38, 0x2, URZ, 0xfc, !UPT ;  /* 0x0000000226047892 */ /* 0x000fc8000f8efcff */
[----:B------:R-:W-:-:S09]  /*2610*/  UISETP.NE.AND UP0, UPT, UR4, 0x2, UPT ;  /* 0x000000020400788c */ /* 0x000fd2000bf05270 */
[----:B------:R-:W-:Y:S05]  /*2620*/  BRA.U UP0, `(.L_x_38) ;  /* 0x0000000100047547 */ /* 0x000fea000b800000 */
[----:B------:R-:W-:Y:S05]  /*2630*/  BPT.TRAP 0x1 ;  /* 0x000000040000795c */ /* 0x000fea0000300000 */
.L_x_38:
[----:B------:R-:W-:Y:S04]  /*2640*/  BSSY.RECONVERGENT B0, `(.L_x_39) ;  /* 0x0000003000007945 */ /* 0x000fe80003800200 */
[----:B------:R-:W-:Y:S05]  /*2650*/  @!P3 BRA `(.L_x_40) ;  /* 0x000000000004b947 */ /* 0x000fea0003800000 */
[----:B------:R-:W-:Y:S05]  /*2660*/  BPT.TRAP 0x1 ;  /* 0x000000040000795c */ /* 0x000fea0000300000 */
.L_x_40:
[----:B------:R-:W-:Y:S05]  /*2670*/  BSYNC.RECONVERGENT B0 ;  /* 0x0000000000007941 */ /* 0x000fea0003800200 */
.L_x_39:
        /* <DEDUP_REMOVED lines=8> */
[----:B-1----:R-:W-:-:S04]  /*2700*/  SHF.L.U32 R0, R12, 0x1f, RZ ;  /* 0x0000001f0c007819 */ /* 0x002fc800000006ff */
[----:B------:R1:W3:Y:S01]  /*2710*/  SYNCS.PHASECHK.TRANS64.TRYWAIT P1, [UR4+0x48], R0 ;  /* 0x00004800ff0075a7 */ /* 0x0002e20008021104 */
[----:B------:R-:W-:Y:S05]  /*2720*/  @!P0 BRA `(.L_x_42) ;  /* 0x0000000000948947 */ /* 0x000fea0003800000 */
[----:B------:R-:W-:Y:S02]  /*2730*/  UIADD3 UR12, UP3, UPT, UR46, 0x80, URZ ;  /* 0x000000802e0c7890 */ /* 0x000fe4000ff7e0ff */
[----:B------:R-:W-:Y:S02]  /*2740*/  UIADD3 UR8, UP2, UPT, UR46, 0x180, URZ ;  /* 0x000001802e087890 */ /* 0x000fe4000ff5e0ff */
[----:B------:R-:W-:Y:S02]  /*2750*/  USHF.L.U32 UR42, UR20, 0x7, URZ ;  /* 0x00000007142a7899 */ /* 0x000fe400080006ff */
[----:B------:R-:W-:Y:S02]  /*2760*/  ULOP3.LUT UR41, UR6, 0xfefffff8, URZ, 0xc0, !UPT ;  /* 0xfefffff806297892 */ /* 0x000fe4000f8ec0ff */
[----:B------:R-:W-:Y:S02]  /*2770*/  ULEA UR40, UR5, UR57, 0xe ;  /* 0x0000003905287291 */ /* 0x000fe4000f8e70ff */
[----:B------:R-:W-:-:S02]  /*2780*/  UIADD3.X UR13, UPT, UPT, URZ, UR47, URZ, UP3, !UPT ;  /* 0x0000002fff0d7290 */ /* 0x000fc40009ffe4ff */
[----:B------:R-:W-:Y:S02]  /*2790*/  UPRMT UR15, URZ, 0x5410, UR49 ;  /* 0x00005410ff0f7896 */ /* 0x000fe40008000031 */
[----:B------:R-:W-:Y:S02]  /*27a0*/  ULEA UR32, UR5, UR56, 0xc ;  /* 0x0000003805207291 */ /* 0x000fe4000f8e60ff */
[----:B------:R-:W-:Y:S02]  /*27b0*/  UIADD3.X UR9, UPT, UPT, URZ, UR47, URZ, UP2, !UPT ;  /* 0x0000002fff097290 */ /* 0x000fe400097fe4ff */
[----:B------:R-:W-:Y:S02]  /*27c0*/  UPRMT UR17, URZ, 0x5410, UR48 ;  /* 0x00005410ff117896 */ /* 0x000fe40008000030 */
[----:B------:R-:W-:Y:S01]  /*27d0*/  USHF.L.U32 UR4, UR5, 0x9, URZ ;  /* 0x0000000905047899 */ /* 0x000fe200080006ff */
[----:B------:R-:W-:Y:S01]  /*27e0*/  UMOV UR30, 0x0 ;  /* 0x00000000001e7882 */ /* 0x000fe20000000000 */
[----:B------:R-:W-:-:S02]  /*27f0*/  UMOV UR31, 0x10000000 ;  /* 0x10000000001f7882 */ /* 0x000fc40000000000 */
[----:B------:R-:W-:Y:S01]  /*2800*/  ULOP3.LUT UR16, UR50, UR4, URZ, 0xfc, !UPT ;  /* 0x0000000432107292 */ /* 0x000fe2000f8efcff */
[----:B------:R4:W-:Y:S01]  /*2810*/  UTMALDG.3D.MULTICAST.2CTA [UR40], [UR12], UR15, desc[UR30] ;  /* 0x00001e280c0073b4 */ /* 0x0009e2000821180f */
[----:B------:R-:W-:Y:S02]  /*2820*/  UIADD3 UR24, UP1, UPT, UR46, 0x280, URZ ;  /* 0x000002802e187890 */ /* 0x000fe4000ff3e0ff */
[----:B------:R-:W-:Y:S02]  /*2830*/  ULOP3.LUT UR4, UR4, UR37, URZ, 0xfc, !UPT ;  /* 0x0000002504047292 */ /* 0x000fe4000f8efcff */
[----:B------:R-:W-:Y:S01]  /*2840*/  UIADD3 UR22, UP0, UPT, UR46, 0x380, URZ ;  /* 0x000003802e167890 */ /* 0x000fe2000ff1e0ff */
[----:B------:R-:W-:Y:S01]  /*2850*/  UMOV UR36, UR44 ;  /* 0x0000002c00247c82 */ /* 0x000fe20008000000 */
[----:B------:R-:W-:Y:S01]  /*2860*/  UMOV UR33, UR41 ;  /* 0x0000002900217c82 */ /* 0x000fe20008000000 */
[----:B------:R-:W-:Y:S01]  /*2870*/  UMOV UR34, UR42 ;  /* 0x0000002a00227c82 */ /* 0x000fe20008000000 */
[----:B------:R-:W-:Y:S01]  /*2880*/  UIADD3.X UR25, UPT, UPT, URZ, UR47, URZ, UP1, !UPT ;  /* 0x0000002fff197290 */ /* 0x000fe20008ffe4ff */
[----:B------:R2:W-:Y:S01]  /*2890*/  UTMALDG.3D.MULTICAST.2CTA [UR32], [UR8], UR17, desc[UR30] ;  /* 0x00001e20080073b4 */ /* 0x0005e20008211811 */
[----:B------:R-:W-:-:S02]  /*28a0*/  UIADD3 UR16, UPT, UPT, UR7, 0x33400, UR16 ;  /* 0x0003340007107890 */ /* 0x000fc4000fffe010 */
[----:B------:R-:W-:Y:S01]  /*28b0*/  UIADD3.X UR23, UPT, UPT, URZ, UR47, URZ, UP0, !UPT ;  /* 0x0000002fff177290 */ /* 0x000fe200087fe4ff */
[----:B------:R-:W-:Y:S01]  /*28c0*/  UMOV UR18, UR26 ;  /* 0x0000001a00127c82 */ /* 0x000fe20008000000 */
[----:B------:R-:W-:Y:S01]  /*28d0*/  UMOV UR19, UR27 ;  /* 0x0000001b00137c82 */ /* 0x000fe20008000000 */
[----:B------:R-:W-:Y:S01]  /*28e0*/  UMOV UR21, UR44 ;  /* 0x0000002c00157c82 */ /* 0x000fe20008000000 */
[----:B----4-:R-:W-:Y:S01]  /*28f0*/  UMOV UR12, UR20 ;  /* 0x00000014000c7c82 */ /* 0x010fe20008000000 */
[----:B------:R-:W-:Y:S01]  /*2900*/  UMOV UR13, UR44 ;  /* 0x0000002c000d7c82 */ /* 0x000fe20008000000 */
[----:B--2---:R-:W-:Y:S02]  /*2910*/  UIADD3 UR8, UPT, UPT, UR7, 0x34600, UR4 ;  /* 0x0003460007087890 */ /* 0x004fe4000fffe004 */
[----:B------:R-:W-:Y:S01]  /*2920*/  UPRMT UR4, URZ, 0x5410, UR45 ;  /* 0x00005410ff047896 */ /* 0x000fe2000800002d */
[----:B------:R-:W-:Y:S01]  /*2930*/  UMOV UR17, UR41 ;  /* 0x0000002900117c82 */ /* 0x000fe20008000000 */
[----:B------:R-:W-:Y:S01]  /*2940*/  UMOV UR9, UR41 ;  /* 0x0000002900097c82 */ /* 0x000fe20008000000 */
[----:B------:R4:W-:Y:S06]  /*2950*/  UTMALDG.4D.MULTICAST.2CTA [UR16], [UR24], UR15, desc[UR30] ;  /* 0x00001e10180073b4 */ /* 0x0009ec000821980f */
[----:B------:R4:W-:Y:S02]  /*2960*/  UTMALDG.4D.MULTICAST.2CTA [UR8], [UR22], UR4, desc[UR30] ;  /* 0x00001e08160073b4 */ /* 0x0009e40008219804 */
[----:B----4-:R-:W-:Y:S01]  /*2970*/  NOP ;  /* 0x0000000000007918 */ /* 0x010fe20000000000 */
.L_x_42:
[----:B------:R-:W-:Y:S05]  /*2980*/  BSYNC.RECONVERGENT B0 ;  /* 0x0000000000007941 */ /* 0x000fea0003800200 */
.L_x_41:
[----:B------:R-:W-:Y:S01]  /*2990*/  UIADD3 UR20, UPT, UPT, UR20, 0x1, URZ ;  /* 0x0000000114147890 */ /* 0x000fe2000fffe0ff */
[----:B------:R-:W-:-:S03]  /*29a0*/  UMOV UR5, UR14 ;  /* 0x0000000e00057c82 */ /* 0x000fc60008000000 */
[----:B------:R-:W-:-:S09]  /*29b0*/  UISETP.NE.AND UP0, UPT, UR20, UR28, UPT ;  /* 0x0000001c1400728c */ /* 0x000fd2000bf05270 */
[----:B------:R-:W-:Y:S05]  /*29c0*/  BRA.U UP0, `(.L_x_43) ;  /* 0xfffffff900f07547 */ /* 0x000fea000b83ffff */
.L_x_35:
[C---:B------:R-:W-:Y:S01]  /*29d0*/  LEA R3, R11.reuse, UR7, 0x3 ;  /* 0x000000070b037c11 */ /* 0x040fe2000f8e18ff */
[----:B------:R-:W-:Y:S01]  /*29e0*/  NOP ;  /* 0x0000000000007918 */ /* 0x000fe20000000000 */
[----:B-1----:R-:W-:Y:S02]  /*29f0*/  SHF.L.U32 R0, R10, 0x1f, RZ ;  /* 0x0000001f0a007819 */ /* 0x002fe400000006ff */
[----:B------:R-:W-:Y:S02]  /*2a00*/  LEA R5, R11, UR7, 0x4 ;  /* 0x000000070b057c11 */ /* 0x000fe4000f8e20ff */
[----:B------:R-:W1:Y:S02]  /*2a10*/  SYNCS.PHASECHK.TRANS64.TRYWAIT P0, [R3+URZ+0xd0], R0 ;  /* 0x0000d000030075a7 */ /* 0x000e6400080011ff */
[----:B-1----:R-:W-:Y:S05]  /*2a20*/  @!P0 BRA `(.L_x_44) ;  /* 0x0000006800d48947 */ /* 0x002fea0003800000 */
.L_x_146:
[----:B------:R-:W4:Y:S01]  /*2a30*/  LDS.128 R4, [R5+0x140] ;  /* 0x0001400005047984 */ /* 0x000f220000000c00 */
[----:B------:R-:W-:Y:S01]  /*2a40*/  UISETP.GE.AND UP0, UPT, UR39, 0x1, UPT ;  /* 0x000000012700788c */ /* 0x000fe2000bf06270 */
[----:B------:R-:W-:Y:S01]  /*2a50*/  @!PT LDS RZ, [RZ] ;  /* 0x00000000fffff984 */ /* 0x000fe20000000800 */
[----:B------:R-:W-:Y:S01]  /*2a60*/  @!PT LDS RZ, [RZ] ;  /* 0x00000000fffff984 */ /* 0x000fe20000000800 */
[----:B------:R-:W-:Y:S01]  /*2a70*/  @!PT LDS RZ, [RZ] ;  /* 0x00000000fffff984 */ /* 0x000fe20000000800 */
[----:B------:R-:W-:Y:S01]  /*2a80*/  @!PT LDS RZ, [RZ] ;  /* 0x00000000fffff984 */ /* 0x000fe20000000800 */
[----:B------:R1:W-:Y:S06]  /*2a90*/  MEMBAR.ALL.CTA ;  /* 0x0000000000007992 */ /* 0x0003ec0000008000 */
[----:B-1----:R-:W1:Y:S01]  /*2aa0*/  FENCE.VIEW.ASYNC.S ;  /* 0x00000000000073c6 */ /* 0x002e620000000000 */
[----:B----4-:R-:W-:-:S13]  /*2ab0*/  LOP3.LUT P0, RZ, R6, 0x1, RZ, 0xc0, !PT ;  /* 0x0000000106ff7812 */ /* 0x010fda000780c0ff */
[----:B-1----:R-:W-:Y:S01]  /*2ac0*/  VOTEU.ANY UP1, P0 ;  /* 0x0000000000ff7886 */ /* 0x002fe20000020100 */
[----:B------:R-:W-:-:S13]  /*2ad0*/  PLOP3.LUT P0, PT, PT, PT, UP1, 0x80, 0x8 ;  /* 0x000000000008781c */ /* 0x000fda0003f0f018 */
[----:B------:R-:W-:Y:S02]  /*2ae0*/  @P0 LOP3.LUT R0, R5, 0xffff, RZ, 0xc0, !PT ;  /* 0x0000ffff05000812 */ /* 0x000fe400078ec0ff */
[----:B--2---:R-:W-:Y:S02]  /*2af0*/  @P0 MOV R2, R4 ;  /* 0x0000000400020202 */ /* 0x004fe40000000f00 */
[----:B------:R-:W-:Y:S01]  /*2b00*/  @P0 R2UR UR5, R0 ;  /* 0x00000000000502ca */ /* 0x000fe200000e0000 */
[----:B------:R-:W-:Y:S01]  /*2b10*/  VIADD R0, R3, 0xe0 ;  /* 0x000000e003007836 */ /* 0x000fe20000000000 */
[----:B------:R-:W-:Y:S02]  /*2b20*/  @P0 SHF.R.U32.HI R4, RZ, 0x10, R5 ;  /* 0x00000010ff040819 */ /* 0x000fe40000011605 */
[----:B------:R-:W-:Y:S02]  /*2b30*/  @P0 R2UR UR6, R2 ;  /* 0x00000000020602ca */ /* 0x000fe400000e0000 */
[----:B------:R-:W-:-:S02]  /*2b40*/  PRMT R0, RZ, 0x654, R0 ;  /* 0x00000654ff007816 */ /* 0x000fc40000000000 */
[----:B------:R-:W-:Y:S02]  /*2b50*/  @P0 R2UR UR4, R4 ;  /* 0x00000000040402ca */ /* 0x000fe400000e0000 */
[----:B------:R1:W-:Y:S03]  /*2b60*/  SYNCS.ARRIVE.TRANS64.RED.A1T0 RZ, [R0+URZ], RZ ;  /* 0x000000ff00ff79a7 */ /* 0x0003e600081004ff */
[----:B------:R-:W-:-:S04]  /*2b70*/  @UP1 UMOV UR58, UR5 ;  /* 0x00000005003a1c82 */ /* 0x000fc80008000000 */
[----:B------:R-:W-:-:S04]  /*2b80*/  @UP1 UMOV UR59, UR6 ;  /* 0x00000006003b1c82 */ /* 0x000fc80008000000 */
[----:B------:R-:W-:Y:S01]  /*2b90*/  @UP1 UMOV UR44, UR4 ;  /* 0x00000004002c1c82 */ /* 0x000fe20008000000 */
[----:B------:R-:W-:Y:S05]  /*2ba0*/  BRA.U !UP0, `(.L_x_45) ;  /* 0x0000000108d47547 */ /* 0x000fea000b800000 */
[----:B------:R-:W2:Y:S01]  /*2bb0*/  LDCU.128 UR16, c[0x0][0xf10] ;  /* 0x0001e200ff1077ac */ /* 0x000ea20008000c00 */
[----:B------:R-:W4:Y:S01]  /*2bc0*/  LDCU UR11, c[0x0][0xf20] ;  /* 0x0001e400ff0b77ac */ /* 0x000f220008000800 */
[----:B------:R-:W3:Y:S01]  /*2bd0*/  LDCU UR24, c[0x0][0xf0c] ;  /* 0x0001e180ff1877ac */ /* 0x000ee20008000800 */
[----:B------:R-:W1:Y:S01]  /*2be0*/  LDCU.64 UR8, c[0x0][0xf28] ;  /* 0x0001e500ff0877ac */ /* 0x000e620008000a00 */
[----:B------:R-:W-:Y:S02]  /*2bf0*/  UISETP.NE.AND UP3, UPT, UR39, 0x1, UPT ;  /* 0x000000012700788c */ /* 0x000fe4000bf65270 */
[----:B--2---:R-:W-:Y:S02]  /*2c00*/  UIMAD.WIDE.U32 UR12, UR60, UR19, URZ ;  /* 0x000000133c0c72a5 */ /* 0x004fe4000f8e00ff */
[----:B------:R-:W-:Y:S02]  /*2c10*/  UIMAD.WIDE.U32 UR4, UR61, UR16, URZ ;  /* 0x000000103d0472a5 */ /* 0x000fe4000f8e00ff */
[----:B------:R-:W-:-:S02]  /*2c20*/  UISETP.NE.AND UP0, UPT, UR18, 0x1, UPT ;  /* 0x000000011200788c */ /* 0x000fc4000bf05270 */
[----:B------:R-:W-:Y:S01]  /*2c30*/  UIMAD.WIDE.U32 UR22, UR58, UR19, URZ ;  /* 0x000000133a1672a5 */ /* 0x000fe2000f8e00ff */
[----:B------:R-:W-:Y:S02]  /*2c40*/  UMOV UR12, UR13 ;  /* 0x0000000d000c7c82 */ /* 0x000fe40008000000 */
[----:B------:R-:W-:Y:S01]  /*2c50*/  UMOV UR4, UR5 ;  /* 0x0000000500047c82 */ /* 0x000fe20008000000 */
[----:B----4-:R-:W-:Y:S02]  /*2c60*/  USHF.R.U32.HI UR12, URZ, UR11, UR12 ;  /* 0x0000000bff0c7299 */ /* 0x010fe4000801160c */
[----:B---3--:R-:W-:Y:S02]  /*2c70*/  UISETP.NE.AND UP2, UPT, UR24, 0x1, UPT ;  /* 0x000000011800788c */ /* 0x008fe4000bf45270 */
[----:B------:R-:W-:Y:S02]  /*2c80*/  USHF.R.U32.HI UR4, URZ, UR17, UR4 ;  /* 0x00000011ff047299 */ /* 0x000fe40008011604 */
[----:B------:R-:W-:-:S02]  /*2c90*/  USEL UR5, UR60, UR12, !UP0 ;  /* 0x0000000c3c057287 */ /* 0x000fc4000c000000 */
[----:B------:R-:W-:Y:S02]  /*2ca0*/  USEL UR6, UR61, UR4, !UP2 ;  /* 0x000000043d067287 */ /* 0x000fe4000d000000 */
[----:B-1----:R-:W-:Y:S01]  /*2cb0*/  UIMAD.WIDE.U32 UR12, UR5, UR8, URZ ;  /* 0x00000008050c72a5 */ /* 0x002fe2000f8e00ff */
[----:B------:R-:W-:Y:S01]  /*2cc0*/  UMOV UR4, UR23 ;  /* 0x0000001700047c82 */ /* 0x000fe20008000000 */
[----:B------:R-:W-:Y:S02]  /*2cd0*/  UIMAD.WIDE.U32 UR20, UR59, UR16, URZ ;  /* 0x000000103b1472a5 */ /* 0x000fe4000f8e00ff */
[----:B------:R-:W-:-:S03]  /*2ce0*/  UIMAD.WIDE.U32 UR22, UR6, UR8, URZ ;  /* 0x00000008061672a5 */ /* 0x000fc6000f8e00ff */
[----:B------:R-:W-:Y:S01]  /*2cf0*/  UMOV UR12, UR13 ;  /* 0x0000000d000c7c82 */ /* 0x000fe20008000000 */
[----:B------:R-:W-:Y:S02]  /*2d00*/  USHF.R.U32.HI UR4, URZ, UR11, UR4 ;  /* 0x0000000bff047299 */ /* 0x000fe40008011604 */
[----:B------:R-:W-:Y:S01]  /*2d10*/  @UP3 USHF.R.U32.HI UR5, URZ, UR9, UR12 ;  /* 0x00000009ff053299 */ /* 0x000fe2000801160c */
[----:B------:R-:W-:Y:S01]  /*2d20*/  UMOV UR20, UR21 ;  /* 0x0000001500147c82 */ /* 0x000fe20008000000 */
[----:B------:R-:W-:Y:S01]  /*2d30*/  UMOV UR22, UR23 ;  /* 0x0000001700167c82 */ /* 0x000fe20008000000 */
[----:B------:R-:W-:Y:S02]  /*2d40*/  USHF.R.U32.HI UR17, URZ, UR17, UR20 ;  /* 0x00000011ff117299 */ /* 0x000fe40008011614 */
[----:B------:R-:W-:Y:S02]  /*2d50*/  USEL UR4, UR58, UR4, !UP0 ;  /* 0x000000043a047287 */ /* 0x000fe4000c000000 */
[----:B------:R-:W-:-:S02]  /*2d60*/  @UP3 USHF.R.U32.HI UR6, URZ, UR9, UR22 ;  /* 0x00000009ff063299 */ /* 0x000fc40008011616 */
[----:B------:R-:W-:Y:S02]  /*2d70*/  UIMAD UR11, UR39, UR5, URZ ;  /* 0x00000005270b72a4 */ /* 0x000fe4000f8e02ff */
[----:B------:R-:W-:Y:S02]  /*2d80*/  USEL UR5, UR59, UR17, !UP2 ;  /* 0x000000113b057287 */ /* 0x000fe4000d000000 */
[----:B------:R-:W-:Y:S02]  /*2d90*/  UIMAD UR12, UR39, UR6, URZ ;  /* 0x00000006270c72a4 */ /* 0x000fe4000f8e02ff */
[----:B------:R-:W-:Y:S02]  /*2da0*/  UISETP.GE.AND UP0, UPT, UR4, UR11, UPT ;  /* 0x0000000b0400728c */ /* 0x000fe4000bf06270 */
[----:B------:R-:W-:Y:S02]  /*2db0*/  UIMAD.WIDE.U32 UR16, UR4, UR8, URZ ;  /* 0x00000008041072a5 */ /* 0x000fe4000f8e00ff */
[----:B------:R-:W-:-:S02]  /*2dc0*/  UISETP.GE.OR UP0, UPT, UR5, UR12, UP0 ;  /* 0x0000000c0500728c */ /* 0x000fc40008706670 */
        /* <DEDUP_REMOVED lines=19> */
.L_x_45:
[----:B------:R-:W2:Y:S02]  /*2f00*/  LDCU UR4, c[0x0][0xf30] ;  /* 0x0001e600ff0477ac */ /* 0x000ea40008000800 */
[----:B--2---:R-:W-:-:S09]  /*2f10*/  UISETP.NE.AND UP0, UPT, UR4, 0x1, UPT ;  /* 0x000000010400788c */ /* 0x004fd2000bf05270 */
[----:B------:R-:W-:Y:S05]  /*2f20*/  BRA.U UP0, `(.L_x_46) ;  /* 0x0000000100447547 */ /* 0x000fea000b800000 */
[----:B------:R-:W2:Y:S01]  /*2f30*/  LDCU.128 UR16, c[0x0][0xf10] ;  /* 0x0001e200ff1077ac */ /* 0x000ea20008000c00 */
[----:B------:R-:W4:Y:S01]  /*2f40*/  LDCU UR11, c[0x0][0xf0c] ;  /* 0x0001e180ff0b77ac */ /* 0x000f220008000800 */
[----:B------:R-:W1:Y:S01]  /*2f50*/  LDCU UR6, c[0x0][0xf20] ;  /* 0x0001e400ff0677ac */ /* 0x000e620008000800 */
[----:B--2---:R-:W-:Y:S02]  /*2f60*/  UIMAD.WIDE.U32 UR8, UR59, UR16, URZ ;  /* 0x000000103b0872a5 */ /* 0x004fe4000f8e00ff */
[----:B------:R-:W-:Y:S02]  /*2f70*/  UIMAD.WIDE.U32 UR4, UR58, UR19, URZ ;  /* 0x000000133a0472a5 */ /* 0x000fe4000f8e00ff */
[----:B----4-:R-:W-:Y:S02]  /*2f80*/  UISETP.NE.AND UP2, UPT, UR11, 0x1, UPT ;  /* 0x000000010b00788c */ /* 0x010fe4000bf45270 */
[----:B------:R-:W-:Y:S01]  /*2f90*/  UISETP.NE.AND UP0, UPT, UR18, 0x1, UPT ;  /* 0x000000011200788c */ /* 0x000fe2000bf05270 */
[----:B------:R-:W-:-:S02]  /*2fa0*/  UMOV UR8, UR9 ;  /* 0x0000000900087c82 */ /* 0x000fc40008000000 */
[----:B------:R-:W-:Y:S01]  /*2fb0*/  UMOV UR4, UR5 ;  /* 0x0000000500047c82 */ /* 0x000fe20008000000 */
[----:B------:R-:W-:Y:S02]  /*2fc0*/  USHF.R.U32.HI UR17, URZ, UR17, UR8 ;  /* 0x00000011ff117299 */ /* 0x000fe40008011608 */
[----:B-1----:R-:W-:Y:S02]  /*2fd0*/  USHF.R.U32.HI UR4, URZ, UR6, UR4 ;  /* 0x00000006ff047299 */ /* 0x002fe40008011604 */
[----:B------:R-:W-:Y:S02]  /*2fe0*/  USEL UR5, UR59, UR17, !UP2 ;  /* 0x000000113b057287 */ /* 0x000fe4000d000000 */
[----:B------:R-:W-:-:S04]  /*2ff0*/  USEL UR4, UR58, UR4, !UP0 ;  /* 0x000000043a047287 */ /* 0x000fc8000c000000 */
[----:B------:R-:W-:Y:S02]  /*3000*/  UIADD3 UR6, UPT, UPT, UR5, -UR4, URZ ;  /* 0x8000000405067290 */ /* 0x000fe4000fffe0ff */
[----:B------:R-:W-:Y:S02]  /*3010*/  UIADD3 UR4, UPT, UPT, -UR5, UR4, URZ ;  /* 0x0000000405047290 */ /* 0x000fe4000fffe1ff */
[----:B------:R-:W-:Y:S02]  /*3020*/  UIMAD UR58, UR6, UR18, UR58 ;  /* 0x00000012063a72a4 */ /* 0x000fe4000f8e023a */
[----:B------:R-:W-:-:S12]  /*3030*/  UIMAD UR59, UR4, UR11, UR59 ;  /* 0x0000000b043b72a4 */ /* 0x000fd8000f8e023b */
.L_x_46:
[----:B------:R-:W-:Y:S01]  /*3040*/  VIADD R11, R11, 0x1 ;  /* 0x000000010b0b7836 */ /* 0x000fe20000000000 */
[----:B------:R-:W-:Y:S02]  /*3050*/  R2UR UR5, R91 ;  /* 0x000000005b0572ca */ /* 0x000fe400000e0000 */
[----:B------:R-:W-:Y:S02]  /*3060*/  R2UR UR4, R90 ;  /* 0x000000005a0472ca */ /* 0x000fe400000e0000 */
[C---:B------:R-:W-:Y:S02]  /*3070*/  ISETP.NE.AND P0, PT, R11.reuse, 0x2, PT ;  /* 0x000000020b00780c */ /* 0x040fe40003f05270 */
[----:B------:R-:W-:Y:S02]  /*3080*/  PLOP3.LUT P2, PT, PT, PT, PT, 0x80, 0x8 ;  /* 0x000000000008781c */ /* 0x000fe40003f4f070 */
[----:B------:R-:W-:Y:S02]  /*3090*/  SEL R3, RZ, 0x1, P0 ;  /* 0x00000001ff037807 */ /* 0x000fe40000000000 */
[----:B------:R-:W-:-:S02]  /*30a0*/  SEL R11, R11, RZ, P0 ;  /* 0x000000ff0b0b7207 */ /* 0x000fc40000000000 */
[----:B------:R-:W-:Y:S01]  /*30b0*/  LOP3.LUT R10, R10, R3, RZ, 0x3c, !PT ;  /* 0x000000030a0a7212 */ /* 0x000fe200078e3cff */
[----:B------:R-:W-:Y:S02]  /*30c0*/  UIADD3 UR27, UPT, UPT, UR59, UR5, URZ ;  /* 0x000000053b1b7290 */ /* 0x000fe4000fffe0ff */
[----:B------:R-:W-:Y:S01]  /*30d0*/  UIADD3 UR25, UPT, UPT, UR58, UR4, URZ ;  /* 0x000000043a197290 */ /* 0x000fe2000fffe0ff */
[----:B------:R-:W-:Y:S11]  /*30e0*/  BRA.U UP1, `(.L_x_47) ;  /* 0xffffffed016c7547 */ /* 0x000ff6000b83ffff */
[----:B------:R-:W-:Y:S01]  /*30f0*/  UIADD3 UR7, UPT, UPT, UR7, 0x48, URZ ;  /* 0x0000004807077890 */ /* 0x000fe2000fffe0ff */
[----:B------:R-:W-:-:S03]  /*3100*/  SHF.L.U32 R3, R12, 0x1f, RZ ;  /* 0x0000001f0c037819 */ /* 0x000fc600000006ff */
[----:B------:R-:W-:-:S09]  /*3110*/  ULEA UR4, UR14, UR7, 0x3 ;  /* 0x000000070e047291 */ /* 0x000fd2000f8e18ff */
[----:B------:R-:W2:Y:S02]  /*3120*/  SYNCS.PHASECHK.TRANS64.TRYWAIT P0, [UR4], R3 ;  /* 0x00000003ff0075a7 */ /* 0x000ea40008001104 */
[----:B--2---:R-:W-:Y:S05]  /*3130*/  @!P0 BRA `(.L_x_48) ;  /* 0x0000006400248947 */ /* 0x004fea0003800000 */
.L_x_148:
[----:B------:R-:W-:-:S04]  /*3140*/  UIADD3 UR4, UPT, UPT, UR14, 0x1, URZ ;  /* 0x000000010e047890 */ /* 0x000fc8000fffe0ff */
[----:B------:R-:W-:-:S04]  /*3150*/  UISETP.NE.AND UP0, UPT, UR4, 0x9, UPT ;  /* 0x000000090400788c */ /* 0x000fc8000bf05270 */
[----:B------:R-:W-:Y:S02]  /*3160*/  USEL UR6, URZ, 0x1, UP0 ;  /* 0x00000001ff067887 */ /* 0x000fe40008000000 */
[----:B------:R-:W-:-:S04]  /*3170*/  USEL UR4, UR4, URZ, UP0 ;  /* 0x000000ff04047287 */ /* 0x000fc80008000000 */
[----:B------:R-:W-:Y:S01]  /*3180*/  ULEA UR5, UR4, UR7, 0x3 ;  /* 0x0000000704057291 */ /* 0x000fe2000f8e18ff */
[----:B------:R-:W-:-:S04]  /*3190*/  LOP3.LUT R2, R12, UR6, RZ, 0x3c, !PT ;  /* 0x000000060c027c12 */ /* 0x000fc8000f8e3cff */
[----:B-1----:R-:W-:-:S04]  /*31a0*/  SHF.L.U32 R3, R2, 0x1f, RZ ;  /* 0x0000001f02037819 */ /* 0x002fc800000006ff */
[----:B------:R-:W1:Y:S02]  /*31b0*/  SYNCS.PHASECHK.TRANS64.TRYWAIT P0, [UR5], R3 ;  /* 0x00000003ff0075a7 */ /* 0x000e640008001105 */
[----:B-1----:R-:W-:Y:S05]  /*31c0*/  @!P0 BRA `(.L_x_49) ;  /* 0x0000006400188947 */ /* 0x002fea0003800000 */
.L_x_150:
        /* <DEDUP_REMOVED lines=9> */
.L_x_152:
        /* <DEDUP_REMOVED lines=9> */
.L_x_154:
        /* <DEDUP_REMOVED lines=9> */
.L_x_156:
        /* <DEDUP_REMOVED lines=9> */
.L_x_158:
        /* <DEDUP_REMOVED lines=9> */
.L_x_160:
        /* <DEDUP_REMOVED lines=9> */
.L_x_162:
[----:B------:R-:W-:-:S04]  /*3530*/  UIADD3 UR4, UPT, UPT, UR4, 0x1, URZ ;  /* 0x0000000104047890 */ /* 0x000fc8000fffe0ff */
[----:B------:R-:W-:-:S04]  /*3540*/  UISETP.NE.AND UP0, UPT, UR4, 0x9, UPT ;  /* 0x000000090400788c */ /* 0x000fc8000bf05270 */
[----:B------:R-:W-:Y:S02]  /*3550*/  USEL UR5, URZ, 0x1, UP0 ;  /* 0x00000001ff057887 */ /* 0x000fe40008000000 */
[----:B------:R-:W-:-:S04]  /*3560*/  USEL UR4, UR4, URZ, UP0 ;  /* 0x000000ff04047287 */ /* 0x000fc80008000000 */
[----:B------:R-:W-:Y:S01]  /*3570*/  ULEA UR4, UR4, UR7, 0x3 ;  /* 0x0000000704047291 */ /* 0x000fe2000f8e18ff */
[----:B-1----:R-:W-:-:S04]  /*3580*/  LOP3.LUT R3, R2, UR5, RZ, 0x3c, !PT ;  /* 0x0000000502037c12 */ /* 0x002fc8000f8e3cff */
[----:B------:R-:W-:Y:S01]  /*3590*/  SHF.L.U32 R3, R3, 0x1f, RZ ;  /* 0x0000001f03037819 */ /* 0x000fe200000006ff */
[----:B------:R-:W-:-:S07]  /*35a0*/  IMAD.U32 R0, RZ, RZ, UR4 ;  /* 0x00000004ff007e24 */ /* 0x000fce000f8e00ff */
.L_x_56:
[----:B-1----:R1:W2:Y:S02]  /*35b0*/  SYNCS.PHASECHK.TRANS64.TRYWAIT P0, [R0+URZ], R3 ;  /* 0x00000003000075a7 */ /* 0x0022a400080011ff */
[----:B--2---:R-:W-:Y:S05]  /*35c0*/  @!P0 NANOSLEEP.SYNCS 0x989680 ;  /* 0x009896800000895d */ /* 0x004fea0003900000 */
[----:B------:R-:W2:Y:S02]  /*35d0*/  @!P0 SYNCS.PHASECHK.TRANS64 P0, [R0+URZ], R3 ;  /* 0x00000003000085a7 */ /* 0x000ea400080010ff */
[----:B--2---:R-:W-:Y:S05]  /*35e0*/  @P0 EXIT ;  /* 0x000000000000094d */ /* 0x004fea0003800000 */
[----:B------:R-:W-:Y:S05]  /*35f0*/  BRA `(.L_x_56) ;  /* 0xfffffffc00ec7947 */ /* 0x000fea000383ffff */
.L_x_23:
[----:B------:R-:W1:Y:S02]  /*3600*/  S2UR UR4, SR_CgaCtaId ;  /* 0x00000000000479c3 */ /* 0x000e640000008800 */
[----:B-1----:R-:W-:-:S04]  /*3610*/  UISETP.NE.AND UP0, UPT, UR4, URZ, UPT ;  /* 0x000000ff0400728c */ /* 0x002fc8000bf05270 */
[----:B------:R-:W-:-:S09]  /*3620*/  UISETP.NE.OR UP0, UPT, UR24, 0x1, UP0 ;  /* 0x000000011800788c */ /* 0x000fd20008705670 */
[----:B------:R-:W-:Y:S05]  /*3630*/  BRA.U UP0, `(.L_x_57) ;  /* 0x00000005004c7547 */ /* 0x000fea000b800000 */
[----:B------:R-:W1:Y:S01]  /*3640*/  S2UR UR5, SR_CgaCtaId ;  /* 0x00000000000579c3 */ /* 0x000e620000008800 */
[----:B------:R-:W-:Y:S01]  /*3650*/  UMOV UR4, 0x400 ;  /* 0x0000040000047882 */ /* 0x000fe20000000000 */
[----:B------:R-:W-:Y:S01]  /*3660*/  ISETP.GE.U32.AND P2, PT, R0, 0x10, PT ;  /* 0x000000100000780c */ /* 0x000fe20003f46070 */
[----:B------:R-:W-:Y:S01]  /*3670*/  IMAD.MOV.U32 R12, RZ, RZ, 0x1 ;  /* 0x00000001ff0c7424 */ /* 0x000fe200078e00ff */
[----:B------:R-:W-:Y:S02]  /*3680*/  CS2R R10, SRZ ;  /* 0x00000000000a7805 */ /* 0x000fe4000001ff00 */
[----:B------:R-:W-:Y:S01]  /*3690*/  CS2R R8, SRZ ;  /* 0x0000000000087805 */ /* 0x000fe2000001ff00 */
[----:B-1----:R-:W-:-:S03]  /*36a0*/  ULEA UR6, UR5, UR4, 0x18 ;  /* 0x0000000405067291 */ /* 0x002fc6000f8ec0ff */
[----:B------:R-:W-:-:S09]  /*36b0*/  UMOV UR5, URZ ;  /* 0x000000ff00057c82 */ /* 0x000fd20008000000 */
.L_x_61:
[----:B------:R-:W-:Y:S02]  /*36c0*/  LEA R2, R8, UR6, 0x3 ;  /* 0x0000000608027c11 */ /* 0x000fe4000f8e18ff */
[----:B------:R-:W-:-:S03]  /*36d0*/  SHF.L.U32 R5, R9, 0x1f, RZ ;  /* 0x0000001f09057819 */ /* 0x000fc600000006ff */
[----:B------:R-:W-:Y:S01]  /*36e0*/  VIADD R4, R2, 0x120 ;  /* 0x0000012002047836 */ /* 0x000fe20000000000 */
[----:B------:R-:W1:Y:S02]  /*36f0*/  SYNCS.PHASECHK.TRANS64.TRYWAIT P0, [R2+URZ+0x110], R5 ;  /* 0x00011005020075a7 */ /* 0x000e6400080011ff */
[----:B-1----:R-:W-:Y:S05]  /*3700*/  @!P0 BRA `(.L_x_58) ;  /* 0x0000006000708947 */ /* 0x002fea0003800000 */
.L_x_163:
[----:B------:R-:W-:Y:S01]  /*3710*/  ULEA UR4, UR5, UR6, 0x3 ;  /* 0x0000000605047291 */ /* 0x000fe2000f8e18ff */
[----:B------:R-:W-:Y:S02]  /*3720*/  PRMT R4, RZ, 0x654, R4 ;  /* 0x00000654ff047816 */ /* 0x000fe40000000004 */
[----:B-1----:R-:W-:Y:S01]  /*3730*/  SHF.L.U32 R5, R12, 0x1f, RZ ;  /* 0x0000001f0c057819 */ /* 0x002fe200000006ff */
[----:B------:R-:W-:Y:S01]  /*3740*/  UIADD3 UR7, UPT, UPT, UR4, 0xd0, URZ ;  /* 0x000000d004077890 */ /* 0x000fe2000fffe0ff */
[----:B------:R1:W-:Y:S05]  /*3750*/  SYNCS.ARRIVE.TRANS64.RED.A1T0 RZ, [R4+URZ], RZ ;  /* 0x000000ff04ff79a7 */ /* 0x0003ea00081004ff */
[----:B------:R-:W-:Y:S01]  /*3760*/  IMAD.U32 R7, RZ, RZ, UR7 ;  /* 0x00000007ff077e24 */ /* 0x000fe2000f8e00ff */
[----:B------:R-:W2:Y:S04]  /*3770*/  SYNCS.PHASECHK.TRANS64.TRYWAIT P0, [UR4+0xe0], R5 ;  /* 0x0000e005ff0075a7 */ /* 0x000ea80008001104 */
[----:B------:R-:W-:Y:S01]  /*3780*/  PRMT R6, R0, 0x654, R7 ;  /* 0x0000065400067816 */ /* 0x000fe20000000007 */
[----:B-1----:R-:W-:Y:S01]  /*3790*/  @!P2 IMAD.MOV.U32 R4, RZ, RZ, 0x10 ;  /* 0x00000010ff04a424 */ /* 0x002fe200078e00ff */
[----:B--2---:R-:W-:Y:S06]  /*37a0*/  @!P0 BRA `(.L_x_59) ;  /* 0x00000060005c8947 */ /* 0x004fec0003800000 */
.L_x_165:
[----:B------:R-:W-:Y:S01]  /*37b0*/  ULEA UR8, UR5, UR6, 0x4 ;  /* 0x0000000605087291 */ /* 0x000fe2000f8e20ff */
[----:B------:R-:W-:Y:S01]  /*37c0*/  SEL R3, R6, R3, !P2 ;  /* 0x0000000306037207 */ /* 0x000fe20005000000 */
[----:B------:R-:W-:Y:S01]  /*37d0*/  UIADD3 UR9, UPT, UPT, UR4, 0xd0, URZ ;  /* 0x000000d004097890 */ /* 0x000fe2000fffe0ff */
[----:B-1----:R-:W-:Y:S01]  /*37e0*/  LEA R2, R11, UR6, 0x3 ;  /* 0x000000060b027c11 */ /* 0x002fe2000f8e18ff */
[----:B------:R-:W-:Y:S01]  /*37f0*/  UIADD3 UR8, UPT, UPT, UR8, 0x140, URZ ;  /* 0x0000014008087890 */ /* 0x000fe2000fffe0ff */
[----:B------:R-:W-:Y:S01]  /*3800*/  SHF.L.U32 R5, R10, 0x1f, RZ ;  /* 0x0000001f0a057819 */ /* 0x000fe200000006ff */
[----:B------:R1:W-:Y:S01]  /*3810*/  @!P2 SYNCS.ARRIVE.TRANS64.RED RZ, [R3+URZ], R4 ;  /* 0x0000000403ffa9a7 */ /* 0x0003e200080004ff */
[----:B------:R-:W-:Y:S01]  /*3820*/  UIADD3 UR4, UPT, UPT, UR5, 0x1, URZ ;  /* 0x0000000105047890 */ /* 0x000fe2000fffe0ff */
[----:B------:R-:W-:-:S03]  /*3830*/  VIADD R8, R8, 0x1 ;  /* 0x0000000108087836 */ /* 0x000fc60000000000 */
[----:B------:R-:W-:Y:S02]  /*3840*/  UISETP.NE.AND UP0, UPT, UR4, 0x2, UPT ;  /* 0x000000020400788c */ /* 0x000fe4000bf05270 */
[----:B------:R-:W-:Y:S06]  /*3850*/  UGETNEXTWORKID.BROADCAST [UR8], [UR9] ;  /* 0x00000000080073ca */ /* 0x000fec0008000100 */
[----:B------:R-:W-:Y:S01]  /*3860*/  USEL UR7, URZ, 0x1, UP0 ;  /* 0x00000001ff077887 */ /* 0x000fe20008000000 */
[----:B------:R-:W-:Y:S01]  /*3870*/  ISETP.NE.AND P0, PT, R8, 0x2, PT ;  /* 0x000000020800780c */ /* 0x000fe20003f05270 */
[----:B------:R-:W-:Y:S01]  /*3880*/  USEL UR5, UR4, URZ, UP0 ;  /* 0x000000ff04057287 */ /* 0x000fe20008000000 */
[----:B------:R-:W2:Y:S03]  /*3890*/  SYNCS.PHASECHK.TRANS64.TRYWAIT P1, [R2+URZ+0xd0], R5 ;  /* 0x0000d005020075a7 */ /* 0x000ea600080211ff */
[----:B------:R-:W-:Y:S01]  /*38a0*/  LOP3.LUT R12, R12, UR7, RZ, 0x3c, !PT ;  /* 0x000000070c0c7c12 */ /* 0x000fe2000f8e3cff */
[----:B-12---:R-:W-:Y:S07]  /*38b0*/  @!P1 BRA `(.L_x_60) ;  /* 0x0000006000309947 */ /* 0x006fee0003800000 */
.L_x_166:
[C---:B------:R-:W-:Y:S01]  /*38c0*/  LEA R4, R11.reuse, UR6, 0x4 ;  /* 0x000000060b047c11 */ /* 0x040fe2000f8e20ff */
[----:B-1----:R-:W-:Y:S01]  /*38d0*/  VIADD R2, R2, 0xe0 ;  /* 0x000000e002027836 */ /* 0x002fe20000000000 */
[----:B------:R-:W-:Y:S01]  /*38e0*/  SEL R8, R8, RZ, P0 ;  /* 0x000000ff08087207 */ /* 0x000fe20000000000 */
[----:B------:R-:W-:-:S03]  /*38f0*/  VIADD R11, R11, 0x1 ;  /* 0x000000010b0b7836 */ /* 0x000fc60000000000 */
[----:B------:R-:W1:Y:S01]  /*3900*/  LDS.128 R4, [R4+0x140] ;  /* 0x0001400004047984 */ /* 0x000e620000000c00 */
[----:B------:R-:W-:Y:S02]  /*3910*/  PRMT R2, RZ, 0x654, R2 ;  /* 0x00000654ff027816 */ /* 0x000fe40000000002 */
[C---:B------:R-:W-:Y:S01]  /*3920*/  ISETP.NE.AND P1, PT, R11.reuse, 0x2, PT ;  /* 0x000000020b00780c */ /* 0x040fe20003f25270 */
[----:B------:R-:W-:Y:S01]  /*3930*/  @!PT LDS RZ, [RZ] ;  /* 0x00000000fffff984 */ /* 0x000fe20000000800 */
[----:B------:R-:W-:Y:S01]  /*3940*/  @!PT LDS RZ, [RZ] ;  /* 0x00000000fffff984 */ /* 0x000fe20000000800 */
[----:B------:R-:W-:Y:S01]  /*3950*/  @!PT LDS RZ, [RZ] ;  /* 0x00000000fffff984 */ /* 0x000fe20000000800 */
[----:B------:R-:W-:Y:S01]  /*3960*/  @!PT LDS RZ, [RZ] ;  /* 0x00000000fffff984 */ /* 0x000fe20000000800 */
[----:B------:R2:W-:Y:S06]  /*3970*/  MEMBAR.ALL.CTA ;  /* 0x0000000000007992 */ /* 0x0005ec0000008000 */
[----:B--2---:R-:W2:Y:S01]  /*3980*/  FENCE.VIEW.ASYNC.S ;  /* 0x00000000000073c6 */ /* 0x004ea20000000000 */
[----:B------:R-:W-:Y:S01]  /*3990*/  SEL R11, R11, RZ, P1 ;  /* 0x000000ff0b0b7207 */ /* 0x000fe20000800000 */
[----:B--2---:R2:W-:Y:S01]  /*39a0*/  SYNCS.ARRIVE.TRANS64.RED.A1T0 RZ, [R2+URZ], RZ ;  /* 0x000000ff02ff79a7 */ /* 0x0045e200081004ff */
[----:B-1----:R-:W-:-:S02]  /*39b0*/  LOP3.LUT P3, RZ, R6, 0x1, RZ, 0xc0, !PT ;  /* 0x0000000106ff7812 */ /* 0x002fc4000786c0ff */
[----:B------:R-:W-:-:S04]  /*39c0*/  SEL R5, RZ, 0x1, P1 ;  /* 0x00000001ff057807 */ /* 0x000fc80000800000 */
[----:B------:R-:W-:Y:S02]  /*39d0*/  LOP3.LUT R10, R10, R5, RZ, 0x3c, !PT ;  /* 0x000000050a0a7212 */ /* 0x000fe400078e3cff */
[----:B--2---:R-:W-:-:S04]  /*39e0*/  SEL R2, RZ, 0x1, P0 ;  /* 0x00000001ff027807 */ /* 0x004fc80000000000 */
[----:B------:R-:W-:Y:S01]  /*39f0*/  LOP3.LUT R9, R9, R2, RZ, 0x3c, !PT ;  /* 0x0000000209097212 */ /* 0x000fe200078e3cff */
[----:B------:R-:W-:Y:S06]  /*3a00*/  @P3 BRA `(.L_x_61) ;  /* 0xfffffffc002c3947 */ /* 0x000fec000383ffff */
[----:B------:R-:W-:Y:S01]  /*3a10*/  ULEA UR4, UR5, UR6, 0x3 ;  /* 0x0000000605047291 */ /* 0x000fe2000f8e18ff */
[----:B------:R-:W-:-:S08]  /*3a20*/  SHF.L.U32 R3, R12, 0x1f, RZ ;  /* 0x0000001f0c037819 */ /* 0x000fd000000006ff */
[----:B------:R-:W1:Y:S02]  /*3a30*/  SYNCS.PHASECHK.TRANS64 P0, [UR4+0xe0], R3 ;  /* 0x0000e003ff0075a7 */ /* 0x000e640008001004 */
[----:B-1----:R-:W-:Y:S05]  /*3a40*/  @P0 BRA `(.L_x_62) ;  /* 0x0000000000080947 */ /* 0x002fea0003800000 */
[----:B------:R-:W1:Y:S02]  /*3a50*/  SYNCS.PHASECHK.TRANS64.TRYWAIT P0, [UR4+0xe0], R3 ;  /* 0x0000e003ff0075a7 */ /* 0x000e640008001104 */
[----:B-1----:R-:W-:Y:S05]  /*3a60*/  @!P0 BRA `(.L_x_63) ;  /* 0x0000005c00d88947 */ /* 0x002fea0003800000 */
.L_x_62:
[----:B------:R-:W-:-:S04]  /*3a70*/  UIADD3 UR7, UPT, UPT, UR5, 0x1, URZ ;  /* 0x0000000105077890 */ /* 0x000fc8000fffe0ff */
[----:B------:R-:W-:-:S04]  /*3a80*/  UISETP.NE.AND UP0, UPT, UR7, 0x2, UPT ;  /* 0x000000020700788c */ /* 0x000fc8000bf05270 */
[----:B------:R-:W-:Y:S02]  /*3a90*/  USEL UR8, URZ, 0x1, UP0 ;  /* 0x00000001ff087887 */ /* 0x000fe40008000000 */
[----:B------:R-:W-:-:S04]  /*3aa0*/  USEL UR7, UR7, URZ, UP0 ;  /* 0x000000ff07077287 */ /* 0x000fc80008000000 */
[----:B------:R-:W-:Y:S01]  /*3ab0*/  ULEA UR7, UR7, UR6, 0x3 ;  /* 0x0000000607077291 */ /* 0x000fe2000f8e18ff */
[----:B-1----:R-:W-:-:S04]  /*3ac0*/  LOP3.LUT R3, R12, UR8, RZ, 0x3c, !PT ;  /* 0x000000080c037c12 */ /* 0x002fc8000f8e3cff */
[----:B------:R-:W-:-:S04]  /*3ad0*/  SHF.L.U32 R0, R3, 0x1f, RZ ;  /* 0x0000001f03007819 */ /* 0x000fc800000006ff */
[----:B------:R-:W1:Y:S02]  /*3ae0*/  SYNCS.PHASECHK.TRANS64 P0, [UR7+0xe0], R0 ;  /* 0x0000e000ff0075a7 */ /* 0x000e640008001007 */
[----:B-1----:R-:W-:Y:S05]  /*3af0*/  @P0 EXIT ;  /* 0x000000000000094d */ /* 0x002fea0003800000 */
[----:B------:R-:W-:Y:S02]  /*3b00*/  SHF.L.U32 R3, R3, 0x1f, RZ ;  /* 0x0000001f03037819 */ /* 0x000fe400000006ff */
[----:B------:R-:W-:-:S07]  /*3b10*/  MOV R0, UR7 ;  /* 0x0000000700007c02 */ /* 0x000fce0008000f00 */
.L_x_64:
[----:B-1----:R1:W2:Y:S02]  /*3b20*/  SYNCS.PHASECHK.TRANS64.TRYWAIT P0, [R0+URZ+0xe0], R3 ;  /* 0x0000e003000075a7 */ /* 0x0022a400080011ff */
[----:B--2---:R-:W-:Y:S05]  /*3b30*/  @!P0 NANOSLEEP.SYNCS 0x989680 ;  /* 0x009896800000895d */ /* 0x004fea0003900000 */
[----:B------:R-:W2:Y:S02]  /*3b40*/  @!P0 SYNCS.PHASECHK.TRANS64 P0, [R0+URZ+0xe0], R3 ;  /* 0x0000e003000085a7 */ /* 0x000ea400080010ff */
[----:B--2---:R-:W-:Y:S05]  /*3b50*/  @P0 EXIT ;  /* 0x000000000000094d */ /* 0x004fea0003800000 */
[----:B------:R-:W-:Y:S05]  /*3b60*/  BRA `(.L_x_64) ;  /* 0xfffffffc00ec7947 */ /* 0x000fea000383ffff */
.L_x_57:
[----:B------:R-:W-:Y:S05]  /*3b70*/  BRA.U UP4, `(.L_x_65) ;  /* 0x0000001904b47547 */ /* 0x000fea000b800000 */
[----:B------:R-:W1:Y:S01]  /*3b80*/  S2UR UR4, SR_CgaCtaId ;  /* 0x00000000000479c3 */ /* 0x000e620000008800 */
[----:B------:R-:W-:Y:S01]  /*3b90*/  UMOV UR5, 0x40 ;  /* 0x0000004000057882 */ /* 0x000fe20000000000 */
[----:B------:R-:W-:Y:S01]  /*3ba0*/  NOP ;  /* 0x0000000000007918 */ /* 0x000fe20000000000 */
[----:B------:R-:W-:Y:S01]  /*3bb0*/  UMOV UR6, 0x400 ;  /* 0x0000040000067882 */ /* 0x000fe20000000000 */
[----:B-1----:R-:W-:Y:S02]  /*3bc0*/  ULEA UR5, UR4, UR5, 0x18 ;  /* 0x0000000504057291 */ /* 0x002fe4000f8ec0ff */
[----:B------:R-:W-:-:S07]  /*3bd0*/  ULEA UR6, UR4, UR6, 0x18 ;  /* 0x0000000604067291 */ /* 0x000fce000f8ec0ff */
[----:B------:R-:W1:Y:S02]  /*3be0*/  LDS.U8 R0, [UR5+0x1c] ;  /* 0x00001c05ff007984 */ /* 0x000e640008000000 */
[----:B-1----:R-:W-:-:S13]  /*3bf0*/  ISETP.NE.AND P0, PT, R0, RZ, PT ;  /* 0x000000ff0000720c */ /* 0x002fda0003f05270 */
[----:B------:R-:W-:Y:S05]  /*3c00*/  @P0 BRA `(.L_x_66) ;  /* 0x0000000400080947 */ /* 0x000fea0003800000 */
[----:B------:R-:W-:Y:S02]  /*3c10*/  UISETP.NE.U32.AND UP1, UPT, UR71, 0x1, UPT ;  /* 0x000000014700788c */ /* 0x000fe4000bf25070 */
[----:B------:R-:W-:-:S07]  /*3c20*/  UIADD3 UR7, UPT, UPT, UR5, 0x8, URZ ;  /* 0x0000000805077890 */ /* 0x000fce000fffe0ff */
[----:B------:R-:W-:Y:S05]  /*3c30*/  BRA.U !UP1, `(.L_x_67) ;  /* 0x00000001099c7547 */ /* 0x000fea000b800000 */
[----:B------:R-:W-:Y:S01]  /*3c40*/  ELECT P0, URZ, PT ;  /* 0x0000000000ff782f */ /* 0x000fe20003800000 */
[----:B------:R-:W-:-:S12]  /*3c50*/  BSSY B0, `(.L_x_67) ;  /* 0x0000025000007945 */ /* 0x000fd80003800000 */
[----:B------:R-:W-:Y:S05]  /*3c60*/  @!P0 BRA `(.L_x_68) ;  /* 0x00000000008c8947 */ /* 0x000fea0003800000 */
[----:B------:R-:W-:-:S05]  /*3c70*/  UMOV UR4, 0x10 ;  /* 0x0000001000047882 */ /* 0x000fca0000000000 */
[----:B------:R-:W-:Y:S04]  /*3c80*/  DEPBAR.LE SB1, 0x36 ;  /* 0x00009d800000791a */ /* 0x000fe80000000000 */
[----:B------:R-:W1:Y:S02]  /*3c90*/  UTCATOMSWS.2CTA.FIND_AND_SET.ALIGN UP0, UR4, UR4 ;  /* 0x00000004000475e3 */ /* 0x000e640008200800 */
[----:B-1----:R-:W-:Y:S01]  /*3ca0*/  MOV R11, UR4 ;  /* 0x00000004000b7c02 */ /* 0x002fe20008000f00 */
[----:B------:R-:W-:Y:S06]  /*3cb0*/  BRA.U UP0, `(.L_x_69) ;  /* 0x0000000100187547 */ /* 0x000fec000b800000 */
.L_x_70:
[----:B------:R-:W-:Y:S05]  /*3cc0*/  NANOSLEEP 0x64 ;  /* 0x000000640000795d */ /* 0x000fea0003800000 */
[----:B------:R-:W-:-:S05]  /*3cd0*/  UMOV UR4, 0x10 ;  /* 0x0000001000047882 */ /* 0x000fca0000000000 */
[----:B------:R-:W-:Y:S04]  /*3ce0*/  DEPBAR.LE SB1, 0x36 ;  /* 0x00009d800000791a */ /* 0x000fe80000000000 */
[----:B------:R-:W1:Y:S02]  /*3cf0*/  UTCATOMSWS.2CTA.FIND_AND_SET.ALIGN UP0, UR4, UR4 ;  /* 0x00000004000475e3 */ /* 0x000e640008200800 */
[----:B-1----:R-:W-:Y:S01]  /*3d00*/  MOV R11, UR4 ;  /* 0x00000004000b7c02 */ /* 0x002fe20008000f00 */
[----:B------:R-:W-:Y:S05]  /*3d10*/  BRA.U !UP0, `(.L_x_70) ;  /* 0xfffffffd08e87547 */ /* 0x000fea000b83ffff */
.L_x_69:
[----:B------:R-:W1:Y:S01]  /*3d20*/  LDS R7, [UR5+0x10] ;  /* 0x00001005ff077984 */ /* 0x000e620008000800 */
[----:B------:R-:W-:Y:S01]  /*3d30*/  IMAD.U32 R5, RZ, RZ, UR6 ;  /* 0x00000006ff057e24 */ /* 0x000fe2000f8e00ff */
[----:B------:R-:W-:-:S03]  /*3d40*/  MOV R4, UR70 ;  /* 0x0000004600047c02 */ /* 0x000fc60008000f00 */
[----:B------:R-:W-:Y:S01]  /*3d50*/  VIADD R5, R5, 0x160 ;  /* 0x0000016005057836 */ /* 0x000fe20000000000 */
[----:B-1----:R-:W-:-:S04]  /*3d60*/  SHF.L.U32 R7, R7, 0x1f, RZ ;  /* 0x0000001f07077819 */ /* 0x002fc800000006ff */
[----:B------:R-:W1:Y:S02]  /*3d70*/  SYNCS.PHASECHK.TRANS64.TRYWAIT P0, [UR5+0x8], R7 ;  /* 0x00000807ff0075a7 */ /* 0x000e640008001105 */
[----:B-1----:R-:W-:Y:S05]  /*3d80*/  @P0 BRA `(.L_x_71) ;  /* 0x0000000000080947 */ /* 0x002fea0003800000 */
[----:B------:R-:W1:Y:S02]  /*3d90*/  SYNCS.PHASECHK.TRANS64.TRYWAIT P0, [UR5+0x8], R7 ;  /* 0x00000807ff0075a7 */ /* 0x000e640008001105 */
[----:B-1----:R-:W-:Y:S05]  /*3da0*/  @!P0 BRA `(.L_x_72) ;  /* 0x0000005c00208947 */ /* 0x002fea0003800000 */
.L_x_71:
[----:B-1----:R-:W-:Y:S01]  /*3db0*/  HFMA2 R0, -RZ, RZ, 0, 5.9604644775390625e-08 ;  /* 0x00000001ff007431 */ /* 0x002fe200000001ff */
[----:B------:R-:W-:Y:S01]  /*3dc0*/  UPRMT UR4, UR70, 0x654, UR7 ;  /* 0x0000065446047896 */ /* 0x000fe20008000007 */
[----:B------:R-:W-:Y:S01]  /*3dd0*/  IMAD.MOV.U32 R8, RZ, RZ, 0xffff ;  /* 0x0000ffffff087424 */ /* 0x000fe200078e00ff */
[----:B------:R-:W-:Y:S01]  /*3de0*/  PRMT R4, R4, 0x654, R5 ;  /* 0x0000065404047816 */ /* 0x000fe20000000005 */
[----:B------:R-:W-:Y:S02]  /*3df0*/  IMAD.MOV.U32 R6, RZ, RZ, 0x4 ;  /* 0x00000004ff067424 */ /* 0x000fe400078e00ff */
[----:B------:R-:W-:Y:S01]  /*3e00*/  IMAD.SHL.U32 R9, R11, 0x20, RZ ;  /* 0x000000200b097824 */ /* 0x000fe200078e00ff */
[----:B------:R-:W-:Y:S02]  /*3e10*/  MOV R5, UR4 ;  /* 0x0000000400057c02 */ /* 0x000fe40008000f00 */
[-C--:B------:R-:W-:Y:S01]  /*3e20*/  SHF.L.U32 R8, R8, R11.reuse, RZ ;  /* 0x0000000b08087219 */ /* 0x080fe200000006ff */
[----:B------:R1:W-:Y:S01]  /*3e30*/  SYNCS.ARRIVE.TRANS64.RED RZ, [UR4], R6 ;  /* 0x00000006ffff79a7 */ /* 0x0003e20008000404 */
[----:B------:R-:W-:Y:S01]  /*3e40*/  SHF.L.U32 R7, R0, R11, RZ ;  /* 0x0000000b00077219 */ /* 0x000fe200000006ff */
[----:B------:R1:W-:Y:S04]  /*3e50*/  STS [UR6+0x160], R9 ;  /* 0x00016009ff007988 */ /* 0x0003e80008000806 */
[----:B------:R1:W-:Y:S04]  /*3e60*/  STAS [R4.64], R11 ;  /* 0x0000000b04007dbd */ /* 0x0003e8000c0008ff */
[----:B------:R1:W-:Y:S04]  /*3e70*/  ATOMS.OR RZ, [UR5+0x14], R8 ;  /* 0x00001408ffff798c */ /* 0x0003e8000b000005 */
[----:B------:R1:W-:Y:S04]  /*3e80*/  ATOMS.OR RZ, [UR5+0x18], R7 ;  /* 0x00001807ffff798c */ /* 0x0003e8000b000005 */
[----:B------:R1:W-:Y:S02]  /*3e90*/  ATOMS.XOR RZ, [UR5+0x10], R0 ;  /* 0x00001000ffff798c */ /* 0x0003e4000b800005 */
.L_x_68:
[----:B------:R-:W-:Y:S05]  /*3ea0*/  BSYNC B0 ;  /* 0x0000000000007941 */ /* 0x000fea0003800000 */
.L_x_67:
[----:B------:R-:W-:Y:S05]  /*3eb0*/  BRA.U UP1, `(.L_x_73) ;  /* 0x00000001016c7547 */ /* 0x000fea000b800000 */
[----:B------:R-:W-:-:S03]  /*3ec0*/  UMOV UR4, 0xffffffff ;  /* 0xffffffff00047882 */ /* 0x000fc60000000000 */
[----:B------:R-:W-:Y:S05]  /*3ed0*/  BRA.DIV UR4, `(.L_x_74) ;  /* 0x0000005a04ec7947 */ /* 0x000fea000b800000 */
[----:B------:R-:W-:-:S13]  /*3ee0*/  ELECT P0, URZ, PT ;  /* 0x0000000000ff782f */ /* 0x000fda0003800000 */
.L_x_170:
[----:B------:R-:W-:Y:S05]  /*3ef0*/  @!P0 BRA `(.L_x_73) ;  /* 0x00000000005c8947 */ /* 0x000fea0003800000 */
[----:B-1----:R-:W1:Y:S02]  /*3f00*/  LDS R5, [UR5+0x10] ;  /* 0x00001005ff057984 */ /* 0x002e640008000800 */
[----:B-1----:R-:W-:-:S04]  /*3f10*/  SHF.L.U32 R5, R5, 0x1f, RZ ;  /* 0x0000001f05057819 */ /* 0x002fc800000006ff */
[----:B------:R-:W1:Y:S02]  /*3f20*/  SYNCS.PHASECHK.TRANS64.TRYWAIT P0, [UR5+0x8], R5 ;  /* 0x00000805ff0075a7 */ /* 0x000e640008001105 */
[----:B-1----:R-:W-:Y:S05]  /*3f30*/  @P0 BRA `(.L_x_75) ;  /* 0x0000000000080947 */ /* 0x002fea0003800000 */
[----:B------:R-:W1:Y:S02]  /*3f40*/  SYNCS.PHASECHK.TRANS64.TRYWAIT P0, [UR5+0x8], R5 ;  /* 0x00000805ff0075a7 */ /* 0x000e640008001105 */
[----:B-1----:R-:W-:Y:S05]  /*3f50*/  @!P0 BRA `(.L_x_76) ;  /* 0x0000005800f08947 */ /* 0x002fea0003800000 */
.L_x_75:
[----:B------:R-:W2:Y:S01]  /*3f60*/  LDS R7, [UR6+0x160] ;  /* 0x00016006ff077984 */ /* 0x000ea20008000800 */
[----:B-1----:R-:W-:Y:S02]  /*3f70*/  HFMA2 R0, -RZ, RZ, 0, 5.9604644775390625e-08 ;  /* 0x00000001ff007431 */ /* 0x002fe400000001ff */
[----:B------:R-:W-:Y:S01]  /*3f80*/  IMAD.MOV.U32 R4, RZ, RZ, 0xffff ;  /* 0x0000ffffff047424 */ /* 0x000fe200078e00ff */
[----:B------:R-:W-:Y:S01]  /*3f90*/  UPRMT UR4, UR70, 0x654, UR7 ;  /* 0x0000065446047896 */ /* 0x000fe20008000007 */
[----:B--2---:R-:W-:-:S03]  /*3fa0*/  IMAD.SHL.U32 R5, R7, 0x20, RZ ;  /* 0x0000002007057824 */ /* 0x004fc600078e00ff */
[-C--:B------:R-:W-:Y:S02]  /*3fb0*/  SHF.L.U32 R4, R4, R7.reuse, RZ ;  /* 0x0000000704047219 */ /* 0x080fe400000006ff */
[----:B------:R-:W-:Y:S01]  /*3fc0*/  SHF.L.U32 R7, R0, R7, RZ ;  /* 0x0000000700077219 */ /* 0x000fe200000006ff */
[----:B------:R2:W-:Y:S04]  /*3fd0*/  STS [UR6+0x160], R5 ;  /* 0x00016005ff007988 */ /* 0x0005e80008000806 */
[----:B------:R2:W-:Y:S04]  /*3fe0*/  ATOMS.OR RZ, [UR5+0x14], R4 ;  /* 0x00001404ffff798c */ /* 0x0005e8000b000005 */
[----:B------:R2:W-:Y:S01]  /*3ff0*/  ATOMS.OR RZ, [UR5+0x18], R7 ;  /* 0x00001807ffff798c */ /* 0x0005e2000b000005 */
[----:B------:R-:W-:Y:S03]  /*4000*/  SYNCS.ARRIVE.TRANS64.RED.A1T0 RZ, [UR4], RZ ;  /* 0x000000ffffff79a7 */ /* 0x000fe60008100404 */
[----:B------:R2:W-:Y:S01]  /*4010*/  ATOMS.XOR RZ, [UR5+0x10], R0 ;  /* 0x00001000ffff798c */ /* 0x0005e2000b800005 */
[----:B------:R-:W-:Y:S05]  /*4020*/  BRA `(.L_x_73) ;  /* 0x0000000000107947 */ /* 0x000fea0003800000 */
.L_x_66:
[----:B------:R-:W-:Y:S02]  /*4030*/  MOV R0, 0xffffffff ;  /* 0xffffffff00007802 */ /* 0x000fe40000000f00 */
[----:B------:R-:W-:-:S03]  /*4040*/  MOV R4, 0x4070 ;  /* 0x0000407000047802 */ /* 0x000fc60000000f00 */
[----:B------:R1:W-:Y:S04]  /*4050*/  STS [UR6+0x160], R0 ;  /* 0x00016000ff007988 */ /* 0x0003e80008000806 */
[----:B-1---5:R-:W-:Y:S05]  /*4060*/  CALL.REL.NOINC `($__internal_1_$__cuda_sm10x_tcgen05_guardrail_trap_phase_invalid_during_alloc) ;  /* 0x0000006000207944 */ /* 0x022fea0003c00000 */
.L_x_73:
[----:B------:R-:W-:Y:S05]  /*4070*/  WARPSYNC.ALL ;  /* 0x0000000000007948 */ /* 0x000fea0003800000 */
[----:B------:R-:W3:Y:S01]  /*4080*/  S2UR UR31, SR_CgaCtaId ;  /* 0x00000000001f79c3 */ /* 0x000ee20000008800 */
[----:B------:R-:W-:Y:S01]  /*4090*/  UMOV UR4, 0x400 ;  /* 0x0000040000047882 */ /* 0x000fe20000000000 */
[----:B------:R-:W-:-:S06]  /*40a0*/  NOP ;  /* 0x0000000000007918 */ /* 0x000fcc0000000000 */
[----:B------:R-:W-:Y:S06]  /*40b0*/  BAR.ARV 0x6, 0xa0 ;  /* 0x0182800000007b1d */ /* 0x000fec0000002000 */
[----:B------:R-:W4:Y:S01]  /*40c0*/  LDCU UR11, c[0x0][0x38c] ;  /* 0x00007180ff0b77ac */ /* 0x000f220008000800 */
[----:B------:R-:W-:Y:S01]  /*40d0*/  LOP3.LUT R2, R2, 0xffff, RZ, 0xc0, !PT ;  /* 0x0000ffff02027812 */ /* 0x000fe200078ec0ff */
[----:B------:R-:W-:Y:S01]  /*40e0*/  IMAD.MOV.U32 R10, RZ, RZ, 0x1 ;  /* 0x00000001ff0a7424 */ /* 0x000fe200078e00ff */
[----:B------:R-:W-:Y:S02]  /*40f0*/  LOP3.LUT R3, R3, 0xffff, RZ, 0xc0, !PT ;  /* 0x0000ffff03037812 */ /* 0x000fe400078ec0ff */
[----:B-1----:R-:W-:-:S02]  /*4100*/  CS2R R8, SRZ ;  /* 0x0000000000087805 */ /* 0x002fc4000001ff00 */
[----:B------:R-:W-:Y:S01]  /*4110*/  R2UR UR63, R2 ;  /* 0x00000000023f72ca */ /* 0x000fe200000e0000 */
[----:B------:R-:W1:Y:S01]  /*4120*/  LDCU UR61, c[0x0][0x370] ;  /* 0x00006e00ff3d77ac */ /* 0x000e620008000800 */
[----:B------:R-:W-:Y:S01]  /*4130*/  R2UR UR38, R3 ;  /* 0x00000000032672ca */ /* 0x000fe200000e0000 */
[----:B------:R-:W-:Y:S01]  /*4140*/  IMAD.MOV.U32 R3, RZ, RZ, RZ ;  /* 0x000000ffff037224 */ /* 0x000fe200078e00ff */
[----:B---3--:R-:W-:Y:S01]  /*4150*/  ULEA UR31, UR31, UR4, 0x18 ;  /* 0x000000041f1f7291 */ /* 0x008fe2000f8ec0ff */
[----:B------:R-:W-:Y:S01]  /*4160*/  UMOV UR59, URZ ;  /* 0x000000ff003b7c82 */ /* 0x000fe20008000000 */
[----:B------:R-:W-:Y:S02]  /*4170*/  UISETP.GE.AND UP5, UPT, UR39, 0x1, UPT ;  /* 0x000000012700788c */ /* 0x000fe4000bfa6270 */
[----:B------:R-:W-:Y:S02]  /*4180*/  UIADD3 UR6, UPT, UPT, UR31, 0x6400, URZ ;  /* 0x000064001f067890 */ /* 0x000fe4000fffe0ff */
[----:B------:R-:W-:-:S03]  /*4190*/  UIADD3 UR5, UPT, UPT, UR31, 0x2a400, URZ ;  /* 0x0002a4001f057890 */ /* 0x000fc6000fffe0ff */
[----:B--2---:R-:W2:Y:S01]  /*41a0*/  LDS R0, [UR31+0x160] ;  /* 0x0001601fff007984 */ /* 0x004ea20008000800 */
[----:B----4-:R-:W-:Y:S02]  /*41b0*/  UIADD3 UR11, UPT, UPT, UR11, 0x7f, URZ ;  /* 0x0000007f0b0b7890 */ /* 0x010fe4000fffe0ff */
[----:B------:R-:W-:Y:S02]  /*41c0*/  UIADD3 UR4, UPT, UPT, UR31, 0x33400, URZ ;  /* 0x000334001f047890 */ /* 0x000fe4000fffe0ff */
[----:B------:R-:W-:Y:S02]  /*41d0*/  UIADD3 UR7, UPT, UPT, UR31, 0x34600, URZ ;  /* 0x000346001f077890 */ /* 0x000fe4000fffe0ff */
[----:B------:R-:W-:Y:S02]  /*41e0*/  USHF.R.U32.HI UR10, URZ, 0x4, UR6 ;  /* 0x00000004ff0a7899 */ /* 0x000fe40008011606 */
[----:B------:R-:W-:Y:S02]  /*41f0*/  USHF.R.U32.HI UR8, URZ, 0x4, UR5 ;  /* 0x00000004ff087899 */ /* 0x000fe40008011605 */
[----:B------:R-:W-:-:S02]  /*4200*/  USHF.R.S32.HI UR9, URZ, 0x1f, UR11 ;  /* 0x0000001fff097899 */ /* 0x000fc4000801140b */
[----:B------:R-:W-:Y:S02]  /*4210*/  USHF.R.U32.HI UR6, URZ, 0x4, UR4 ;  /* 0x00000004ff067899 */ /* 0x000fe40008011604 */
[----:B------:R-:W-:Y:S02]  /*4220*/  USHF.R.U32.HI UR5, URZ, 0x4, UR7 ;  /* 0x00000004ff057899 */ /* 0x000fe40008011607 */
[----:B------:R-:W-:Y:S02]  /*4230*/  ULEA.HI UR4, UR9, UR11, URZ, 0x7 ;  /* 0x0000000b09047291 */ /* 0x000fe4000f8f38ff */
[----:B------:R-:W-:Y:S02]  /*4240*/  ULOP3.LUT UR6, UR6, 0x3fff, URZ, 0xc0, !UPT ;  /* 0x00003fff06067892 */ /* 0x000fe4000f8ec0ff */
[----:B------:R-:W-:Y:S02]  /*4250*/  ULOP3.LUT UR5, UR5, 0x3fff, URZ, 0xc0, !UPT ;  /* 0x00003fff05057892 */ /* 0x000fe4000f8ec0ff */
[----:B------:R-:W-:-:S02]  /*4260*/  USHF.R.S32.HI UR62, URZ, 0x7, UR4 ;  /* 0x00000007ff3e7899 */ /* 0x000fc40008011404 */
[----:B------:R-:W-:Y:S02]  /*4270*/  ULOP3.LUT UR54, UR6, 0x10000, URZ, 0xfc, !UPT ;  /* 0x0001000006367892 */ /* 0x000fe4000f8efcff */
[----:B------:R-:W-:Y:S02]  /*4280*/  ULOP3.LUT UR55, UR5, 0x10000, URZ, 0xfc, !UPT ;  /* 0x0001000005377892 */ /* 0x000fe4000f8efcff */
[----:B------:R-:W-:Y:S02]  /*4290*/  ULOP3.LUT UR10, UR10, 0x3fff, URZ, 0xc0, !UPT ;  /* 0x00003fff0a0a7892 */ /* 0x000fe4000f8ec0ff */
[----:B------:R-:W-:Y:S02]  /*42a0*/  ULOP3.LUT UR8, UR8, 0x3fff, URZ, 0xc0, !UPT ;  /* 0x00003fff08087892 */ /* 0x000fe4000f8ec0ff */
[----:B------:R-:W-:Y:S02]  /*42b0*/  UISETP.LT.AND UP0, UPT, UR62, 0x1, UPT ;  /* 0x000000013e00788c */ /* 0x000fe4000bf01270 */
[----:B------:R-:W-:Y:S01]  /*42c0*/  UISETP.NE.AND UP4, UPT, UR39, 0x1, UPT ;  /* 0x000000012700788c */ /* 0x000fe2000bf85270 */
[----:B------:R-:W3:Y:S01]  /*42d0*/  LDCU UR60, c[0x0][0x374] ;  /* 0x00006e80ff3c77ac */ /* 0x000ee20008000800 */
[----:B--2---:R-:W-:Y:S01]  /*42e0*/  R2UR UR32, R0 ;  /* 0x00000000002072ca */ /* 0x004fe200000e0000 */
[----:B------:R-:W-:-:S02]  /*42f0*/  ULOP3.LUT UR52, UR10, 0x10000, URZ, 0xfc, !UPT ;  /* 0x000100000a347892 */ /* 0x000fc4000f8efcff */
[----:B------:R-:W-:Y:S02]  /*4300*/  ULOP3.LUT UR53, UR8, 0x10000, URZ, 0xfc, !UPT ;  /* 0x0001000008357892 */ /* 0x000fe4000f8efcff */
[----:B------:R-:W-:Y:S02]  /*4310*/  USEL UR68, UR62, 0x1, !UP0 ;  /* 0x000000013e447887 */ /* 0x000fe4000c000000 */
[----:B------:R-:W-:Y:S01]  /*4320*/  UISETP.NE.AND UP3, UPT, UR71, URZ, UPT ;  /* 0x000000ff4700728c */ /* 0x000fe2000bf65270 */
[----:B------:R-:W-:Y:S01]  /*4330*/  UMOV UR29, URZ ;  /* 0x000000ff001d7c82 */ /* 0x000fe20008000000 */
[----:B------:R-:W-:-:S04]  /*4340*/  UMOV UR27, URZ ;  /* 0x000000ff001b7c82 */ /* 0x000fc80008000000 */
[----:B------:R-:W-:Y:S02]  /*4350*/  UIADD3 UR44, UPT, UPT, UR32, 0x80, URZ ;  /* 0x00000080202c7890 */ /* 0x000fe4000fffe0ff */
[----:B------:R-:W-:Y:S02]  /*4360*/  UIADD3 UR50, UPT, UPT, UR32, 0x40000080, URZ ;  /* 0x4000008020327890 */ /* 0x000fe4000fffe0ff */
[----:B------:R-:W-:Y:S02]  /*4370*/  UIADD3 UR48, UPT, UPT, UR32, -0x7fffff80, URZ ;  /* 0x8000008020307890 */ /* 0x000fe4000fffe0ff */
[----:B------:R-:W-:Y:S02]  /*4380*/  UIADD3 UR46, UPT, UPT, UR32, -0x3fffff80, URZ ;  /* 0xc0000080202e7890 */ /* 0x000fe4000fffe0ff */
[----:B------:R-:W-:Y:S02]  /*4390*/  USHF.R.U32.HI UR7, URZ, 0x11, UR44 ;  /* 0x00000011ff077899 */ /* 0x000fe4000801162c */
[----:B------:R-:W-:-:S02]  /*43a0*/  USHF.R.U32.HI UR6, URZ, 0x11, UR50 ;  /* 0x00000011ff067899 */ /* 0x000fc40008011632 */
[----:B------:R-:W-:Y:S02]  /*43b0*/  USHF.R.U32.HI UR5, URZ, 0x11, UR48 ;  /* 0x00000011ff057899 */ /* 0x000fe40008011630 */
[----:B------:R-:W-:Y:S02]  /*43c0*/  USHF.R.U32.HI UR4, URZ, 0x11, UR46 ;  /* 0x00000011ff047899 */ /* 0x000fe4000801162e */
[----:B------:R-:W-:Y:S02]  /*43d0*/  ULOP3.LUT UR7, UR7, 0x6000, URZ, 0xc0, !UPT ;  /* 0x0000600007077892 */ /* 0x000fe4000f8ec0ff */
[----:B------:R-:W-:Y:S02]  /*43e0*/  ULOP3.LUT UR6, UR6, 0x6000, URZ, 0xc0, !UPT ;  /* 0x0000600006067892 */ /* 0x000fe4000f8ec0ff */
[----:B------:R-:W-:Y:S02]  /*43f0*/  ULOP3.LUT UR5, UR5, 0x6000, URZ, 0xc0, !UPT ;  /* 0x0000600005057892 */ /* 0x000fe4000f8ec0ff */
[----:B------:R-:W-:-:S02]  /*4400*/  ULOP3.LUT UR4, UR4, 0x6000, URZ, 0xc0, !UPT ;  /* 0x0000600004047892 */ /* 0x000fc4000f8ec0ff */
[----:B------:R-:W-:Y:S02]  /*4410*/  UIADD3 UR69, UPT, UPT, UR32, 0x84, URZ ;  /* 0x0000008420457890 */ /* 0x000fe4000fffe0ff */
[----:B------:R-:W-:Y:S02]  /*4420*/  ULOP3.LUT UR67, UR7, 0x1090, URZ, 0xfc, !UPT ;  /* 0x0000109007437892 */ /* 0x000fe4000f8efcff */
[----:B------:R-:W-:Y:S02]  /*4430*/  ULOP3.LUT UR66, UR6, 0x1090, URZ, 0xfc, !UPT ;  /* 0x0000109006427892 */ /* 0x000fe4000f8efcff */
[----:B------:R-:W-:Y:S02]  /*4440*/  ULOP3.LUT UR65, UR5, 0x1090, URZ, 0xfc, !UPT ;  /* 0x0000109005417892 */ /* 0x000fe4000f8efcff */
[----:B-1-3--:R-:W-:-:S12]  /*4450*/  ULOP3.LUT UR64, UR4, 0x1090, URZ, 0xfc, !UPT ;  /* 0x0000109004407892 */ /* 0x00afd8000f8efcff */
.L_x_86:
[C---:B------:R-:W-:Y:S02]  /*4460*/  LEA R2, R9.reuse, UR31, 0x3 ;  /* 0x0000001f09027c11 */ /* 0x040fe4000f8e18ff */
[----:B------:R-:W-:Y:S02]  /*4470*/  SHF.L.U32 R5, R8, 0x1f, RZ ;  /* 0x0000001f08057819 */ /* 0x000fe400000006ff */
[----:B------:R-:W-:Y:S02]  /*4480*/  LEA R6, R9, UR31, 0x4 ;  /* 0x0000001f09067c11 */ /* 0x000fe4000f8e20ff */
[----:B------:R-:W1:Y:S02]  /*4490*/  SYNCS.PHASECHK.TRANS64.TRYWAIT P0, [R2+URZ+0xd0], R5 ;  /* 0x0000d005020075a7 */ /* 0x000e6400080011ff */
[----:B-1-3--:R-:W-:Y:S05]  /*44a0*/  @!P0 BRA `(.L_x_77) ;  /* 0x0000005400b48947 */ /* 0x00afea0003800000 */
.L_x_171:
[----:B-1----:R-:W1:Y:S01]  /*44b0*/  LDS.128 R4, [R6+0x140] ;  /* 0x0001400006047984 */ /* 0x002e620000000c00 */
[----:B------:R-:W-:Y:S01]  /*44c0*/  @!PT LDS RZ, [RZ] ;  /* 0x00000000fffff984 */ /* 0x000fe20000000800 */
[----:B------:R-:W-:Y:S01]  /*44d0*/  @!PT LDS RZ, [RZ] ;  /* 0x00000000fffff984 */ /* 0x000fe20000000800 */
[----:B------:R-:W-:Y:S01]  /*44e0*/  @!PT LDS RZ, [RZ] ;  /* 0x00000000fffff984 */ /* 0x000fe20000000800 */
[----:B------:R-:W-:Y:S01]  /*44f0*/  @!PT LDS RZ, [RZ] ;  /* 0x00000000fffff984 */ /* 0x000fe20000000800 */
[----:B------:R2:W-:Y:S06]  /*4500*/  MEMBAR.ALL.CTA ;  /* 0x0000000000007992 */ /* 0x0005ec0000008000 */
[----:B--2---:R-:W2:Y:S01]  /*4510*/  FENCE.VIEW.ASYNC.S ;  /* 0x00000000000073c6 */ /* 0x004ea20000000000 */
[----:B-1----:R-:W-:-:S13]  /*4520*/  LOP3.LUT P0, RZ, R6, 0x1, RZ, 0xc0, !PT ;  /* 0x0000000106ff7812 */ /* 0x002fda000780c0ff */
[----:B--2---:R-:W-:Y:S01]  /*4530*/  VOTEU.ANY UP2, P0 ;  /* 0x0000000000ff7886 */ /* 0x004fe20000040100 */
[----:B------:R-:W-:-:S13]  /*4540*/  PLOP3.LUT P0, PT, PT, PT, UP2, 0x80, 0x8 ;  /* 0x000000000008781c */ /* 0x000fda0003f0f028 */
[----:B------:R-:W-:Y:S02]  /*4550*/  @P0 MOV R0, R4 ;  /* 0x0000000400000202 */ /* 0x000fe40000000f00 */
[----:B------:R-:W-:Y:S02]  /*4560*/  @P0 LOP3.LUT R4, R5, 0xffff, RZ, 0xc0, !PT ;  /* 0x0000ffff05040812 */ /* 0x000fe400078ec0ff */
[----:B------:R-:W-:Y:S01]  /*4570*/  @P0 R2UR UR5, R0 ;  /* 0x00000000000502ca */ /* 0x000fe200000e0000 */
[----:B------:R-:W-:Y:S01]  /*4580*/  VIADD R0, R2, 0xe0 ;  /* 0x000000e002007836 */ /* 0x000fe20000000000 */
[----:B------:R-:W-:-:S04]  /*4590*/  @P0 R2UR UR4, R4 ;  /* 0x00000000040402ca */ /* 0x000fc800000e0000 */
[----:B------:R-:W-:-:S04]  /*45a0*/  PRMT R0, RZ, 0x654, R0 ;  /* 0x00000654ff007816 */ /* 0x000fc80000000000 */
[----:B------:R1:W-:Y:S03]  /*45b0*/  SYNCS.ARRIVE.TRANS64.RED.A1T0 RZ, [R0+URZ], RZ ;  /* 0x000000ff00ff79a7 */ /* 0x0003e600081004ff */
[----:B------:R-:W-:Y:S02]  /*45c0*/  @UP2 UMOV UR58, UR5 ;  /* 0x00000005003a2c82 */ /* 0x000fe40008000000 */
[----:B------:R-:W-:Y:S01]  /*45d0*/  @UP2 UMOV UR56, UR4 ;  /* 0x0000000400382c82 */ /* 0x000fe20008000000 */
[----:B------:R-:W-:Y:S05]  /*45e0*/  BRA.U !UP5, `(.L_x_78) ;  /* 0x000000010dd07547 */ /* 0x000fea000b800000 */
[----:B------:R-:W2:Y:S01]  /*45f0*/  LDCU.128 UR12, c[0x0][0xf10] ;  /* 0x0001e200ff0c77ac */ /* 0x000ea20008000c00 */
[----:B------:R-:W3:Y:S01]  /*4600*/  LDCU UR21, c[0x0][0xf20] ;  /* 0x0001e400ff1577ac */ /* 0x000ee20008000800 */
[----:B------:R-:W4:Y:S01]  /*4610*/  LDCU UR20, c[0x0][0xf0c] ;  /* 0x0001e180ff1477ac */ /* 0x000f220008000800 */
[----:B------:R-:W1:Y:S01]  /*4620*/  LDCU.64 UR8, c[0x0][0xf28] ;  /* 0x0001e500ff0877ac */ /* 0x000e620008000a00 */
[----:B--2---:R-:W-:Y:S02]  /*4630*/  UIMAD.WIDE.U32 UR6, UR60, UR15, URZ ;  /* 0x0000000f3c0672a5 */ /* 0x004fe4000f8e00ff */
[----:B------:R-:W-:Y:S02]  /*4640*/  UIMAD.WIDE.U32 UR4, UR61, UR12, URZ ;  /* 0x0000000c3d0472a5 */ /* 0x000fe4000f8e00ff */
[----:B------:R-:W-:Y:S02]  /*4650*/  UISETP.NE.AND UP0, UPT, UR14, 0x1, UPT ;  /* 0x000000010e00788c */ /* 0x000fe4000bf05270 */
[----:B------:R-:W-:Y:S01]  /*4660*/  UIMAD.WIDE.U32 UR18, UR56, UR15, URZ ;  /* 0x0000000f381272a5 */ /* 0x000fe2000f8e00ff */
[----:B------:R-:W-:-:S02]  /*4670*/  UMOV UR6, UR7 ;  /* 0x0000000700067c82 */ /* 0x000fc40008000000 */
[----:B------:R-:W-:Y:S01]  /*4680*/  UMOV UR4, UR5 ;  /* 0x0000000500047c82 */ /* 0x000fe20008000000 */
[----:B---3--:R-:W-:Y:S02]  /*4690*/  USHF.R.U32.HI UR6, URZ, UR21, UR6 ;  /* 0x00000015ff067299 */ /* 0x008fe40008011606 */
[----:B----4-:R-:W-:Y:S02]  /*46a0*/  UISETP.NE.AND UP1, UPT, UR20, 0x1, UPT ;  /* 0x000000011400788c */ /* 0x010fe4000bf25270 */
[----:B------:R-:W-:Y:S02]  /*46b0*/  USHF.R.U32.HI UR4, URZ, UR13, UR4 ;  /* 0x0000000dff047299 */ /* 0x000fe40008011604 */
[----:B------:R-:W-:Y:S02]  /*46c0*/  USEL UR5, UR60, UR6, !UP0 ;  /* 0x000000063c057287 */ /* 0x000fe4000c000000 */
[----:B------:R-:W-:Y:S02]  /*46d0*/  USEL UR6, UR61, UR4, !UP1 ;  /* 0x000000043d067287 */ /* 0x000fe4000c800000 */
[----:B-1----:R-:W-:Y:S01]  /*46e0*/  UIMAD.WIDE.U32 UR10, UR5, UR8, URZ ;  /* 0x00000008050a72a5 */ /* 0x002fe2000f8e00ff */
[----:B------:R-:W-:Y:S01]  /*46f0*/  UMOV UR4, UR19 ;  /* 0x0000001300047c82 */ /* 0x000fe20008000000 */
[----:B------:R-:W-:-:S02]  /*4700*/  UIMAD.WIDE.U32 UR16, UR58, UR12, URZ ;  /* 0x0000000c3a1072a5 */ /* 0x000fc4000f8e00ff */
        /* <DEDUP_REMOVED lines=34> */
.L_x_78:
[----:B------:R-:W2:Y:S02]  /*4930*/  LDCU UR4, c[0x0][0xf30] ;  /* 0x0001e600ff0477ac */ /* 0x000ea40008000800 */
[----:B--2---:R-:W-:-:S09]  /*4940*/  UISETP.NE.AND UP0, UPT, UR4, 0x1, UPT ;  /* 0x000000010400788c */ /* 0x004fd2000bf05270 */
[----:B------:R-:W-:Y:S05]  /*4950*/  BRA.U UP0, `(.L_x_79) ;  /* 0x00000001003c7547 */ /* 0x000fea000b800000 */
[----:B------:R-:W2:Y:S01]  /*4960*/  LDCU.128 UR8, c[0x0][0xf10] ;  /* 0x0001e200ff0877ac */ /* 0x000ea20008000c00 */
[----:B------:R-:W3:Y:S01]  /*4970*/  LDCU UR12, c[0x0][0xf0c] ;  /* 0x0001e180ff0c77ac */ /* 0x000ee20008000800 */
[----:B------:R-:W4:Y:S01]  /*4980*/  LDCU UR13, c[0x0][0xf20] ;  /* 0x0001e400ff0d77ac */ /* 0x000f220008000800 */
[----:B--2---:R-:W-:Y:S02]  /*4990*/  UIMAD.WIDE.U32 UR6, UR58, UR8, URZ ;  /* 0x000000083a0672a5 */ /* 0x004fe4000f8e00ff */
[----:B------:R-:W-:Y:S02]  /*49a0*/  UIMAD.WIDE.U32 UR4, UR56, UR11, URZ ;  /* 0x0000000b380472a5 */ /* 0x000fe4000f8e00ff */
[----:B---3--:R-:W-:Y:S02]  /*49b0*/  UISETP.NE.AND UP0, UPT, UR12, 0x1, UPT ;  /* 0x000000010c00788c */ /* 0x008fe4000bf05270 */
[----:B------:R-:W-:Y:S01]  /*49c0*/  UISETP.NE.AND UP1, UPT, UR10, 0x1, UPT ;  /* 0x000000010a00788c */ /* 0x000fe2000bf25270 */
[----:B------:R-:W-:-:S02]  /*49d0*/  UMOV UR6, UR7 ;  /* 0x0000000700067c82 */ /* 0x000fc40008000000 */
[----:B------:R-:W-:Y:S01]  /*49e0*/  UMOV UR4, UR5 ;  /* 0x0000000500047c82 */ /* 0x000fe20008000000 */
[----:B------:R-:W-:Y:S02]  /*49f0*/  USHF.R.U32.HI UR9, URZ, UR9, UR6 ;  /* 0x00000009ff097299 */ /* 0x000fe40008011606 */
[----:B----4-:R-:W-:Y:S02]  /*4a00*/  USHF.R.U32.HI UR4, URZ, UR13, UR4 ;  /* 0x0000000dff047299 */ /* 0x010fe40008011604 */
[----:B------:R-:W-:Y:S02]  /*4a10*/  USEL UR5, UR58, UR9, !UP0 ;  /* 0x000000093a057287 */ /* 0x000fe4000c000000 */
[----:B------:R-:W-:-:S04]  /*4a20*/  USEL UR4, UR56, UR4, !UP1 ;  /* 0x0000000438047287 */ /* 0x000fc8000c800000 */
[----:B------:R-:W-:-:S04]  /*4a30*/  UIADD3 UR4, UPT, UPT, UR5, -UR4, URZ ;  /* 0x8000000405047290 */ /* 0x000fc8000fffe0ff */
[----:B------:R-:W-:-:S12]  /*4a40*/  UIMAD UR56, UR4, UR10, UR56 ;  /* 0x0000000a043872a4 */ /* 0x000fd8000f8e0238 */
.L_x_79:
[----:B------:R-:W-:Y:S01]  /*4a50*/  IADD3 R9, PT, PT, R9, 0x1, RZ ;  /* 0x0000000109097810 */ /* 0x000fe20007ffe0ff */
[----:B------:R-:W-:Y:S06]  /*4a60*/  BRA.U UP3, `(.L_x_80) ;  /* 0x0000000503907547 */ /* 0x000fec000b800000 */
[----:B------:R-:W2:Y:S01]  /*4a70*/  LDCU UR4, c[0x0][0x38c] ;  /* 0x00007180ff0477ac */ /* 0x000ea20008000800 */
[----:B------:R-:W-:Y:S02]  /*4a80*/  PLOP3.LUT P1, PT, PT, PT, PT, 0x80, 0x8 ;  /* 0x000000000008781c */ /* 0x000fe40003f2f070 */
[----:B------:R-:W-:Y:S01]  /*4a90*/  SHF.L.U32 R5, R10, 0x1f, RZ ;  /* 0x0000001f0a057819 */ /* 0x000fe200000006ff */
[----:B------:R-:W-:Y:S02]  /*4aa0*/  ULEA UR57, UR59, UR31, 0x3 ;  /* 0x0000001f3b397291 */ /* 0x000fe4000f8e18ff */
[----:B------:R-:W-:Y:S02]  /*4ab0*/  ULEA UR11, UR59, UR32, 0x6 ;  /* 0x000000203b0b7291 */ /* 0x000fe4000f8e30ff */
[----:B--2---:R-:W-:-:S06]  /*4ac0*/  UISETP.GE.AND UP0, UPT, UR4, 0x1, UPT ;  /* 0x000000010400788c */ /* 0x004fcc000bf06270 */
[----:B------:R-:W-:-:S05]  /*4ad0*/  PLOP3.LUT P0, PT, PT, PT, UP0, 0x80, 0x8 ;  /* 0x000000000008781c */ /* 0x000fca0003f0f008 */
[----:B------:R-:W-:-:S08]  /*4ae0*/  @UP0 ULEA UR4, UR29, UR31, 0x3 ;  /* 0x0000001f1d040291 */ /* 0x000fd0000f8e18ff */
[----:B-1----:R-:W-:-:S04]  /*4af0*/  @P0 SHF.L.U32 R0, R3, 0x1f, RZ ;  /* 0x0000001f03000819 */ /* 0x002fc800000006ff */
[----:B------:R1:W2:Y:S01]  /*4b00*/  @P0 SYNCS.PHASECHK.TRANS64.TRYWAIT P1, [UR4], R0 ;  /* 0x00000000ff0005a7 */ /* 0x0002a20008021104 */
[----:B------:R-:W-:-:S04]  /*4b10*/  ULEA.HI UR4, UR25, UR25, URZ, 0x1 ;  /* 0x0000001919047291 */ /* 0x000fc8000f8f08ff */
[----:B------:R-:W-:-:S04]  /*4b20*/  ULOP3.LUT UR4, UR4, 0x7ffffffe, URZ, 0xc0, !UPT ;  /* 0x7ffffffe04047892 */ /* 0x000fc8000f8ec0ff */
[----:B------:R-:W-:-:S04]  /*4b30*/  UIADD3 UR4, UPT, UPT, -UR4, UR25, URZ ;  /* 0x0000001904047290 */ /* 0x000fc8000fffe1ff */
[----:B------:R-:W-:Y:S01]  /*4b40*/  ULEA UR45, UR4, UR69, 0x1 ;  /* 0x00000045042d7291 */ /* 0x000fe2000f8e08ff */
[----:B------:R-:W3:Y:S02]  /*4b50*/  SYNCS.PHASECHK.TRANS64.TRYWAIT P0, [UR57+0x100], R5 ;  /* 0x00010005ff0075a7 */ /* 0x000ee40008001139 */
[----:B-123--:R-:W-:Y:S09]  /*4b60*/  @!P0 BRA `(.L_x_81) ;  /* 0x0000005000188947 */ /* 0x00eff20003800000 */
.L_x_173:
[----:B------:R-:W-:Y:S01]  /*4b70*/  UMOV UR33, UR27 ;  /* 0x0000001b00217c82 */ /* 0x000fe20008000000 */
[----:B------:R-:W-:Y:S05]  /*4b80*/  BRA.U !UP0, `(.L_x_82) ;  /* 0x0000000508387547 */ /* 0x000fea000b800000 */
[----:B------:R-:W-:Y:S02]  /*4b90*/  USHF.R.U32.HI UR4, URZ, 0x1a, UR45 ;  /* 0x0000001aff047899 */ /* 0x000fe4000801162d */
[----:B------:R-:W-:Y:S02]  /*4ba0*/  UIADD3 UR51, UPT, UPT, UR45, 0x40000000, URZ ;  /* 0x400000002d337890 */ /* 0x000fe4000fffe0ff */
[----:B------:R-:W-:Y:S02]  /*4bb0*/  ULOP3.LUT UR49, UR45, 0x80000000, URZ, 0x3c, !UPT ;  /* 0x800000002d317892 */ /* 0x000fe4000f8e3cff */
[----:B------:R-:W-:Y:S02]  /*4bc0*/  UIADD3 UR47, UPT, UPT, UR45, -0x40000000, URZ ;  /* 0xc00000002d2f7890 */ /* 0x000fe4000fffe0ff */
[----:B------:R-:W-:Y:S02]  /*4bd0*/  ULOP3.LUT UR6, UR4, 0x30, URZ, 0xc0, !UPT ;  /* 0x0000003004067892 */ /* 0x000fe4000f8ec0ff */
[----:B------:R-:W-:-:S02]  /*4be0*/  USHF.R.U32.HI UR5, URZ, 0x1a, UR51 ;  /* 0x0000001aff057899 */ /* 0x000fc40008011633 */
[----:B------:R-:W-:Y:S02]  /*4bf0*/  USHF.R.U32.HI UR4, URZ, 0x1a, UR49 ;  /* 0x0000001aff047899 */ /* 0x000fe40008011631 */
[----:B------:R-:W-:Y:S02]  /*4c00*/  USHF.R.U32.HI UR7, URZ, 0x1a, UR47 ;  /* 0x0000001aff077899 */ /* 0x000fe4000801162f */
[----:B------:R-:W-:Y:S02]  /*4c10*/  ULOP3.LUT UR42, UR6, 0x480, URZ, 0xfc, !UPT ;  /* 0x00000480062a7892 */ /* 0x000fe4000f8efcff */
[----:B------:R-:W-:Y:S02]  /*4c20*/  ULOP3.LUT UR6, UR5, 0x30, URZ, 0xc0, !UPT ;  /* 0x0000003005067892 */ /* 0x000fe4000f8ec0ff */
[----:B------:R-:W-:Y:S02]  /*4c30*/  ULOP3.LUT UR5, UR4, 0x30, URZ, 0xc0, !UPT ;  /* 0x0000003004057892 */ /* 0x000fe4000f8ec0ff */
[----:B------:R-:W-:-:S02]  /*4c40*/  ULOP3.LUT UR4, UR7, 0x30, URZ, 0xc0, !UPT ;  /* 0x0000003007047892 */ /* 0x000fc4000f8ec0ff */
[----:B------:R-:W-:Y:S02]  /*4c50*/  ULOP3.LUT UR6, UR6, 0x480, URZ, 0xfc, !UPT ;  /* 0x0000048006067892 */ /* 0x000fe4000f8efcff */
[----:B------:R-:W-:Y:S02]  /*4c60*/  ULOP3.LUT UR5, UR5, 0x480, URZ, 0xfc, !UPT ;  /* 0x0000048005057892 */ /* 0x000fe4000f8efcff */
[----:B------:R-:W-:Y:S02]  /*4c70*/  ULOP3.LUT UR4, UR4, 0x480, URZ, 0xfc, !UPT ;  /* 0x0000048004047892 */ /* 0x000fe4000f8efcff */
[----:B------:R-:W-:Y:S02]  /*4c80*/  UPRMT UR43, UR42, 0x5410, UR67 ;  /* 0x000054102a2b7896 */ /* 0x000fe40008000043 */
[----:B------:R-:W-:Y:S01]  /*4c90*/  UIADD3 UR33, UPT, UPT, UR68, UR27, URZ ;  /* 0x0000001b44217290 */ /* 0x000fe2000fffe0ff */
[----:B------:R-:W-:Y:S01]  /*4ca0*/  UMOV UR26, URZ ;  /* 0x000000ff001a7c82 */ /* 0x000fe20008000000 */
[----:B------:R-:W-:Y:S01]  /*4cb0*/  UMOV UR28, UR62 ;  /* 0x0000003e001c7c82 */ /* 0x000fe20008000000 */
[----:B------:R-:W-:Y:S01]  /*4cc0*/  UMOV UR10, UR29 ;  /* 0x0000001d000a7c82 */ /* 0x000fe20008000000 */
[----:B------:R-:W-:-:S02]  /*4cd0*/  UPRMT UR41, UR6, 0x5410, UR66 ;  /* 0x0000541006297896 */ /* 0x000fc40008000042 */
[----:B------:R-:W-:Y:S02]  /*4ce0*/  UPRMT UR37, UR5, 0x5410, UR65 ;  /* 0x0000541005257896 */ /* 0x000fe40008000041 */
[----:B------:R-:W-:Y:S01]  /*4cf0*/  UPRMT UR35, UR4, 0x5410, UR64 ;  /* 0x0000541004237896 */ /* 0x000fe20008000040 */
[----:B------:R-:W-:Y:S01]  /*4d00*/  UMOV UR42, URZ ;  /* 0x000000ff002a7c82 */ /* 0x000fe20008000000 */
[----:B------:R-:W-:Y:S01]  /*4d10*/  UMOV UR40, URZ ;  /* 0x000000ff00287c82 */ /* 0x000fe20008000000 */
[----:B------:R-:W-:Y:S01]  /*4d20*/  UMOV UR36, URZ ;  /* 0x000000ff00247c82 */ /* 0x000fe20008000000 */
[----:B------:R-:W-:-:S08]  /*4d30*/  UMOV UR34, URZ ;  /* 0x000000ff00227c82 */ /* 0x000fd00008000000 */
.L_x_85:
[----:B--2---:R-:W-:Y:S01]  /*4d40*/  ULEA UR7, UR10, UR31, 0x3 ;  /* 0x0000001f0a077291 */ /* 0x004fe2000f8e18ff */
[----:B---3--:R-:W-:Y:S11]  /*4d50*/  @P1 BRA `(.L_x_83) ;  /* 0x00000000000c1947 */ /* 0x008ff60003800000 */
[----:B-1----:R-:W-:Y:S04]  /*4d60*/  SHF.L.U32 R5, R3, 0x1f, RZ ;  /* 0x0000001f03057819 */ /* 0x002fe800000006ff */
[----:B------:R-:W1:Y:S02]  /*4d70*/  SYNCS.PHASECHK.TRANS64.TRYWAIT P0, [UR7], R5 ;  /* 0x00000005ff0075a7 */ /* 0x000e640008001107 */
[----:B-1----:R-:W-:Y:S05]  /*4d80*/  @!P0 BRA `(.L_x_84) ;  /* 0x0000004c00a88947 */ /* 0x002fea0003800000 */
.L_x_83:
[----:B------:R-:W-:Y:S01]  /*4d90*/  UISETP.NE.AND UP0, UPT, UR28, 0x1, UPT ;  /* 0x000000011c00788c */ /* 0x000fe2000bf05270 */
[----:B------:R-:W-:Y:S01]  /*4da0*/  PLOP3.LUT P1, PT, PT, PT, PT, 0x80, 0x8 ;  /* 0x000000000008781c */ /* 0x000fe20003f2f070 */
[----:B------:R-:W-:Y:S02]  /*4db0*/  UIADD3 UR4, UPT, UPT, UR10, 0x1, URZ ;  /* 0x000000010a047890 */ /* 0x000fe4000fffe0ff */
[----:B------:R-:W-:Y:S02]  /*4dc0*/  ULEA UR6, UR10, UR53, 0x8 ;  /* 0x000000350a067291 */ /* 0x000fe4000f8e40ff */
[----:B------:R-:W-:Y:S01]  /*4dd0*/  UISETP.NE.AND UP1, UPT, UR4, 0x9, UPT ;  /* 0x000000090400788c */ /* 0x000fe2000bf25270 */
[----:B------:R-:W-:Y:S01]  /*4de0*/  PLOP3.LUT P0, PT, PT, PT, UP0, 0x80, 0x8 ;  /* 0x000000000008781c */ /* 0x000fe20003f0f008 */
[----:B------:R-:W-:Y:S02]  /*4df0*/  ULEA UR24, UR10, UR54, 0x5 ;  /* 0x000000360a187291 */ /* 0x000fe4000f8e28ff */
[----:B------:R-:W-:Y:S02]  /*4e00*/  USEL UR5, URZ, 0x1, UP1 ;  /* 0x00000001ff057887 */ /* 0x000fe40008800000 */
[----:B------:R-:W-:Y:S02]  /*4e10*/  USEL UR29, UR4, URZ, UP1 ;  /* 0x000000ff041d7287 */ /* 0x000fe40008800000 */
[----:B------:R-:W-:Y:S02]  /*4e20*/  ULEA UR22, UR10, UR55, 0x5 ;  /* 0x000000370a167291 */ /* 0x000fe4000f8e28ff */
[----:B------:R-:W-:Y:S01]  /*4e30*/  @UP0 ULEA UR4, UR29, UR31, 0x3 ;  /* 0x0000001f1d040291 */ /* 0x000fe2000f8e18ff */
[----:B------:R-:W-:Y:S01]  /*4e40*/  LOP3.LUT R3, R3, UR5, RZ, 0x3c, !PT ;  /* 0x0000000503037c12 */ /* 0x000fe2000f8e3cff */
[----:B------:R-:W-:Y:S02]  /*4e50*/  UISETP.NE.U32.AND UP0, UPT, UR26, URZ, UPT ;  /* 0x000000ff1a00728c */ /* 0x000fe4000bf05070 */
[----:B------:R-:W-:Y:S01]  /*4e60*/  UIADD3 UR20, UPT, UPT, UR6, 0x2, URZ ;  /* 0x0000000206147890 */ /* 0x000fe2000fffe0ff */
[----:B-1----:R-:W-:Y:S01]  /*4e70*/  @P0 SHF.L.U32 R0, R3, 0x1f, RZ ;  /* 0x0000001f03000819 */ /* 0x002fe200000006ff */
[----:B------:R-:W-:Y:S02]  /*4e80*/  UIADD3 UR16, UPT, UPT, UR6, 0x4, URZ ;  /* 0x0000000406107890 */ /* 0x000fe4000fffe0ff */
[----:B------:R-:W-:Y:S01]  /*4e90*/  UIADD3 UR12, UPT, UPT, UR6, 0x6, URZ ;  /* 0x00000006060c7890 */ /* 0x000fe2000fffe0ff */
[----:B------:R2:W3:Y:S01]  /*4ea0*/  @P0 SYNCS.PHASECHK.TRANS64.TRYWAIT P1, [UR4], R0 ;  /* 0x00000000ff0005a7 */ /* 0x0004e20008021104 */
[----:B------:R-:W-:Y:S02]  /*4eb0*/  ULEA UR4, UR10, UR52, 0xa ;  /* 0x000000340a047291 */ /* 0x000fe4000f8e50ff */
[----:B------:R-:W-:Y:S02]  /*4ec0*/  UIADD3 UR30, UPT, UPT, UR7, 0x48, URZ ;  /* 0x00000048071e7890 */ /* 0x000fe4000fffe0ff */
[----:B------:R-:W-:Y:S02]  /*4ed0*/  UIADD3 UR18, UPT, UPT, UR4, 0x2, URZ ;  /* 0x0000000204127890 */ /* 0x000fe4000fffe0ff */
[----:B------:R-:W-:Y:S02]  /*4ee0*/  UIADD3 UR14, UPT, UPT, UR4, 0x4, URZ ;  /* 0x00000004040e7890 */ /* 0x000fe4000fffe0ff */
[----:B------:R-:W-:Y:S02]  /*4ef0*/  UIADD3 UR8, UPT, UPT, UR4, 0x6, URZ ;  /* 0x0000000604087890 */ /* 0x000fe4000fffe0ff */
[----:B------:R-:W-:Y:S02]  /*4f00*/  UIADD3 UR27, UPT, UPT, UR27, 0x1, URZ ;  /* 0x000000011b1b7890 */ /* 0x000fe4000fffe0ff */
[----:B------:R-:W-:Y:S01]  /*4f10*/  UIADD3 UR28, UPT, UPT, UR28, -0x1, URZ ;  /* 0xffffffff1c1c7890 */ /* 0x000fe2000fffe0ff */
[----:B------:R-:W-:Y:S01]  /*4f20*/  UMOV UR25, 0x4008 ;  /* 0x0000400800197882 */ /* 0x000fe20000000000 */
[----:B------:R-:W-:Y:S01]  /*4f30*/  UMOV UR23, 0x4008 ;  /* 0x0000400800177882 */ /* 0x000fe20000000000 */
[----:B------:R2:W-:Y:S01]  /*4f40*/  UTCCP.T.S.2CTA.4x32dp128bit tmem[UR32+0x80], gdesc[UR24] ;  /* 0x00008018200079e7 */ /* 0x0005e20009300000 */
[----:B------:R2:W-:Y:S01]  /*4f50*/  UTCCP.T.S.2CTA.4x32dp128bit tmem[UR32+0x84], gdesc[UR22] ;  /* 0x00008416200079e7 */ /* 0x0005e20009300000 */
[----:B------:R-:W-:Y:S01]  /*4f60*/  UMOV UR7, 0x40004040 ;  /* 0x4000404000077882 */ /* 0x000fe20000000000 */
[----:B------:R-:W-:Y:S01]  /*4f70*/  UMOV UR5, 0x40004040 ;  /* 0x4000404000057882 */ /* 0x000fe20000000000 */
[----:B------:R-:W-:Y:S01]  /*4f80*/  UMOV UR21, 0x40004040 ;  /* 0x4000404000157882 */ /* 0x000fe20000000000 */
[----:B------:R2:W-:Y:S01]  /*4f90*/  UTCQMMA.2CTA gdesc[UR4], gdesc[UR6], tmem[UR11], tmem[UR42], idesc[UR43], tmem[UR44], UP0 ;  /* 0x002c2a0604007dea */ /* 0x0005e2000820030b */
[----:B------:R-:W-:Y:S01]  /*4fa0*/  UISETP.NE.AND UP0, UPT, UR27, UR33, UPT ;  /* 0x000000211b00728c */ /* 0x000fe2000bf05270 */
[----:B------:R-:W-:Y:S01]  /*4fb0*/  UMOV UR19, 0x40004040 ;  /* 0x4000404000137882 */ /* 0x000fe20000000000 */
[----:B------:R-:W-:Y:S01]  /*4fc0*/  UMOV UR17, 0x40004040 ;  /* 0x4000404000117882 */ /* 0x000fe20000000000 */
[----:B------:R2:W-:Y:S01]  /*4fd0*/  UTCQMMA.2CTA gdesc[UR18], gdesc[UR20], tmem[UR11], tmem[UR40], idesc[UR41], tmem[UR50], UPT ;  /* 0x0032281412007dea */ /* 0x0005e2000ba0030b */
[----:B------:R-:W-:Y:S01]  /*4fe0*/  UMOV UR15, 0x40004040 ;  /* 0x40004040000f7882 */ /* 0x000fe20000000000 */
[----:B------:R-:W-:Y:S01]  /*4ff0*/  UMOV UR13, 0x40004040 ;  /* 0x40004040000d7882 */ /* 0x000fe20000000000 */
[----:B------:R2:W-:Y:S01]  /*5000*/  UTCQMMA.2CTA gdesc[UR14], gdesc[UR16], tmem[UR11], tmem[UR36], idesc[UR37], tmem[UR48], UPT ;  /* 0x003024100e007dea */ /* 0x0005e2000ba0030b */
[----:B------:R-:W-:Y:S01]  /*5010*/  UMOV UR9, 0x40004040 ;  /* 0x4000404000097882 */ /* 0x000fe20000000000 */
[----:B------:R-:W-:Y:S01]  /*5020*/  UMOV UR26, 0x1 ;  /* 0x00000001001a7882 */ /* 0x000fe20000000000 */
[----:B------:R2:W-:Y:S01]  /*5030*/  UTCQMMA.2CTA gdesc[UR8], gdesc[UR12], tmem[UR11], tmem[UR34], idesc[UR35], tmem[UR46], UPT ;  /* 0x002e220c08007dea */ /* 0x0005e2000ba0030b */
[----:B------:R2:W-:Y:S01]  /*5040*/  UTCBAR.2CTA.MULTICAST [UR30], URZ, UR38 ;  /* 0x000000ff1e0073e9 */ /* 0x0005e20008200826 */
[----:B------:R-:W-:Y:S01]  /*5050*/  UMOV UR10, UR29 ;  /* 0x0000001d000a7c82 */ /* 0x000fe20008000000 */
[----:B------:R-:W-:Y:S05]  /*5060*/  BRA.U UP0, `(.L_x_85) ;  /* 0xfffffffd00347547 */ /* 0x000fea000b83ffff */
.L_x_82:
[----:B--2---:R-:W-:Y:S01]  /*5070*/  UIADD3 UR4, UPT, UPT, UR57, 0xf0, URZ ;  /* 0x000000f039047890 */ /* 0x004fe2000fffe0ff */
[----:B------:R-:W-:-:S08]  /*5080*/  UMOV UR27, UR33 ;  /* 0x00000021001b7c82 */ /* 0x000fd00008000000 */
[----:B------:R2:W-:Y:S01]  /*5090*/  UTCBAR.2CTA.MULTICAST [UR4], URZ, UR63 ;  /* 0x000000ff040073e9 */ /* 0x0005e2000820083f */
[----:B------:R-:W-:Y:S02]  /*50a0*/  NOP ;  /* 0x0000000000007918 */ /* 0x000fe40000000000 */
.L_x_80:
[----:B------:R-:W-:Y:S01]  /*50b0*/  R2UR UR5, R90 ;  /* 0x000000005a0572ca */ /* 0x000fe200000e0000 */
[----:B--2---:R-:W-:Y:S01]  /*50c0*/  UIADD3 UR4, UPT, UPT, UR59, 0x1, URZ ;  /* 0x000000013b047890 */ /* 0x004fe2000fffe0ff */
[----:B------:R-:W-:-:S03]  /*50d0*/  ISETP.NE.AND P0, PT, R9, 0x2, PT ;  /* 0x000000020900780c */ /* 0x000fc60003f05270 */
[----:B------:R-:W-:Y:S01]  /*50e0*/  UISETP.NE.AND UP0, UPT, UR4, 0x2, UPT ;  /* 0x000000020400788c */ /* 0x000fe2000bf05270 */
[----:B-1----:R-:W-:Y:S02]  /*50f0*/  SEL R5, RZ, 0x1, P0 ;  /* 0x00000001ff057807 */ /* 0x002fe40000000000 */
[----:B------:R-:W-:Y:S01]  /*5100*/  SEL R9, R9, RZ, P0 ;  /* 0x000000ff09097207 */ /* 0x000fe20000000000 */
[----:B------:R-:W-:Y:S01]  /*5110*/  USEL UR59, UR4, URZ, UP0 ;  /* 0x000000ff043b7287 */ /* 0x000fe20008000000 */
[----:B------:R-:W-:-:S03]  /*5120*/  LOP3.LUT R8, R8, R5, RZ, 0x3c, !PT ;  /* 0x0000000508087212 */ /* 0x000fc600078e3cff */
[----:B------:R-:W-:Y:S02]  /*5130*/  UIADD3 UR25, UPT, UPT, UR56, UR5, URZ ;  /* 0x0000000538197290 */ /* 0x000fe4000fffe0ff */
[----:B------:R-:W-:-:S06]  /*5140*/  USEL UR5, URZ, 0x1, UP0 ;  /* 0x00000001ff057887 */ /* 0x000fcc0008000000 */
[----:B------:R-:W-:Y:S01]  /*5150*/  LOP3.LUT R10, R10, UR5, RZ, 0x3c, !PT ;  /* 0x000000050a0a7c12 */ /* 0x000fe2000f8e3cff */
[----:B------:R-:W-:Y:S06]  /*5160*/  BRA.U UP2, `(.L_x_86) ;  /* 0xfffffff102bc7547 */ /* 0x000fec000b83ffff */
[----:B------:R-:W1:Y:S01]  /*5170*/  S2UR UR8, SR_CgaCtaId ;  /* 0x00000000000879c3 */ /* 0x000e620000008800 */
[----:B------:R-:W-:Y:S01]  /*5180*/  ELECT P0, URZ, PT ;  /* 0x0000000000ff782f */ /* 0x000fe20003800000 */
[----:B------:R-:W-:Y:S01]  /*5190*/  HFMA2 R0, -RZ, RZ, 0, 5.9604644775390625e-08 ;  /* 0x00000001ff007431 */ /* 0x000fe200000001ff */
[----:B------:R-:W-:-:S05]  /*51a0*/  UMOV UR4, 0x40 ;  /* 0x0000004000047882 */ /* 0x000fca0000000000 */
[----:B------:R-:W-:Y:S01]  /*51b0*/  UVIRTCOUNT.DEALLOC.SMPOOL 0x80 ;  /* 0x000000800000784c */ /* 0x000fe20000000000 */
[----:B------:R-:W-:Y:S02]  /*51c0*/  UISETP.NE.AND UP0, UPT, UR71, URZ, UPT ;  /* 0x000000ff4700728c */ /* 0x000fe4000bf05270 */
[----:B-1----:R-:W-:-:S09]  /*51d0*/  ULEA UR8, UR8, UR4, 0x18 ;  /* 0x0000000408087291 */ /* 0x002fd2000f8ec0ff */
[----:B------:R1:W-:Y:S01]  /*51e0*/  @P0 STS.U8 [UR8+0x1c], R0 ;  /* 0x00001c00ff000988 */ /* 0x0003e20008000008 */
[----:B------:R-:W-:Y:S05]  /*51f0*/  BRA.U UP0, `(.L_x_87) ;  /* 0x0000000100587547 */ /* 0x000fea000b800000 */
[----:B------:R-:W-:Y:S01]  /*5200*/  UIADD3 UR5, UPT, UPT, UR31, 0x100, URZ ;  /* 0x000001001f057890 */ /* 0x000fe2000fffe0ff */
[----:B------:R-:W-:-:S03]  /*5210*/  SHF.L.U32 R3, R10, 0x1f, RZ ;  /* 0x0000001f0a037819 */ /* 0x000fc600000006ff */
[----:B------:R-:W-:-:S09]  /*5220*/  ULEA UR4, UR59, UR5, 0x3 ;  /* 0x000000053b047291 */ /* 0x000fd2000f8e18ff */
[----:B------:R-:W2:Y:S02]  /*5230*/  SYNCS.PHASECHK.TRANS64.TRYWAIT P0, [UR4], R3 ;  /* 0x00000003ff0075a7 */ /* 0x000ea40008001104 */
[----:B--2---:R-:W-:Y:S05]  /*5240*/  @!P0 BRA `(.L_x_88) ;  /* 0x0000004800908947 */ /* 0x004fea0003800000 */
.L_x_176:
[----:B------:R-:W-:-:S04]  /*5250*/  UIADD3 UR4, UPT, UPT, UR59, 0x1, URZ ;  /* 0x000000013b047890 */ /* 0x000fc8000fffe0ff */
[----:B------:R-:W-:-:S04]  /*5260*/  UISETP.NE.AND UP1, UPT, UR4, 0x2, UPT ;  /* 0x000000020400788c */ /* 0x000fc8000bf25270 */
[----:B------:R-:W-:Y:S02]  /*5270*/  USEL UR6, URZ, 0x1, UP1 ;  /* 0x00000001ff067887 */ /* 0x000fe40008800000 */
[----:B------:R-:W-:-:S04]  /*5280*/  USEL UR4, UR4, URZ, UP1 ;  /* 0x000000ff04047287 */ /* 0x000fc80008800000 */
[----:B------:R-:W-:Y:S01]  /*5290*/  ULEA UR4, UR4, UR5, 0x3 ;  /* 0x0000000504047291 */ /* 0x000fe2000f8e18ff */
[----:B-1----:R-:W-:-:S04]  /*52a0*/  LOP3.LUT R3, R10, UR6, RZ, 0x3c, !PT ;  /* 0x000000060a037c12 */ /* 0x002fc8000f8e3cff */
[----:B------:R-:W-:Y:S01]  /*52b0*/  SHF.L.U32 R3, R3, 0x1f, RZ ;  /* 0x0000001f03037819 */ /* 0x000fe200000006ff */
[----:B------:R-:W-:-:S04]  /*52c0*/  IMAD.U32 R0, RZ, RZ, UR4 ;  /* 0x00000004ff007e24 */ /* 0x000fc8000f8e00ff */
[----:B------:R1:W2:Y:S03]  /*52d0*/  SYNCS.PHASECHK.TRANS64.TRYWAIT P0, [R0+URZ], R3 ;  /* 0x00000003000075a7 */ /* 0x0002a600080011ff */
[----:B--2---:R-:W-:Y:S05]  /*52e0*/  @!P0 NANOSLEEP.SYNCS 0x989680 ;  /* 0x009896800000895d */ /* 0x004fea0003900000 */
[----:B------:R-:W2:Y:S02]  /*52f0*/  @!P0 SYNCS.PHASECHK.TRANS64 P0, [R0+URZ], R3 ;  /* 0x00000003000085a7 */ /* 0x000ea400080010ff */
[----:B--2---:R-:W-:Y:S05]  /*5300*/  @P0 BRA `(.L_x_89) ;  /* 0x0000000000200947 */ /* 0x004fea0003800000 */
.L_x_90:
[----:B--2---:R2:W4:Y:S02]  /*5310*/  SYNCS.PHASECHK.TRANS64.TRYWAIT P0, [R0+URZ], R3 ;  /* 0x00000003000075a7 */ /* 0x00452400080011ff */
[----:B----4-:R-:W-:Y:S05]  /*5320*/  @!P0 NANOSLEEP.SYNCS 0x989680 ;  /* 0x009896800000895d */ /* 0x010fea0003900000 */
[----:B------:R-:W4:Y:S02]  /*5330*/  @!P0 SYNCS.PHASECHK.TRANS64 P0, [R0+URZ], R3 ;  /* 0x00000003000085a7 */ /* 0x000f2400080010ff */
[----:B----4-:R-:W-:Y:S05]  /*5340*/  @!P0 BRA `(.L_x_90) ;  /* 0xfffffffc00f08947 */ /* 0x010fea000383ffff */
[----:B------:R-:W-:Y:S05]  /*5350*/  BRA `(.L_x_89) ;  /* 0x00000000000c7947 */ /* 0x000fea0003800000 */
.L_x_87:
[----:B------:R-:W-:-:S04]  /*5360*/  UIADD3 UR4, UPT, UPT, UR31, 0x130, URZ ;  /* 0x000001301f047890 */ /* 0x000fc8000fffe0ff */
[----:B------:R-:W-:-:S09]  /*5370*/  UPRMT UR4, UR70, 0x654, UR4 ;  /* 0x0000065446047896 */ /* 0x000fd20008000004 */
[----:B------:R-:W-:Y:S03]  /*5380*/  SYNCS.ARRIVE.TRANS64.RED.A1T0 RZ, [UR4], RZ ;  /* 0x000000ffffff79a7 */ /* 0x000fe60008100404 */
.L_x_89:
[----:B-12---:R-:W-:Y:S01]  /*5390*/  SHF.L.U32 R3, RZ, 0x1f, RZ ;  /* 0x0000001fff037819 */ /* 0x006fe200000006ff */
[----:B------:R-:W-:Y:S01]  /*53a0*/  UIADD3 UR4, UPT, UPT, UR31, 0x130, URZ ;  /* 0x000001301f047890 */ /* 0x000fe2000fffe0ff */
[----:B------:R-:W-:Y:S02]  /*53b0*/  PLOP3.LUT P0, PT, PT, PT, UP0, 0x80, 0x8 ;  /* 0x000000000008781c */ /* 0x000fe40003f0f008 */
[----:B---3--:R-:W1:Y:S02]  /*53c0*/  SYNCS.PHASECHK.TRANS64.TRYWAIT P1, [UR31+0x130], R3 ;  /* 0x00013003ff0075a7 */ /* 0x008e64000802111f */
[----:B-1----:R-:W-:Y:S09]  /*53d0*/  @!P1 BRA `(.L_x_91) ;  /* 0x0000004800449947 */ /* 0x002ff20003800000 */
.L_x_178:
[----:B------:R-:W-:Y:S01]  /*53e0*/  @!UP0 UPRMT UR4, UR70, 0x654, UR4 ;  /* 0x0000065446048896 */ /* 0x000fe20008000004 */
[----:B------:R-:W-:Y:S01]  /*53f0*/  UMOV UR5, 0xffff ;  /* 0x0000ffff00057882 */ /* 0x000fe20000000000 */
[----:B------:R-:W-:-:S07]  /*5400*/  UMOV UR6, 0x1 ;  /* 0x0000000100067882 */ /* 0x000fce0000000000 */
[----:B------:R-:W-:Y:S01]  /*5410*/  @!P0 SYNCS.ARRIVE.TRANS64.RED.A1T0 RZ, [UR4], RZ ;  /* 0x000000ffffff89a7 */ /* 0x000fe20008100404 */
[----:B------:R-:W-:Y:S01]  /*5420*/  NOP ;  /* 0x0000000000007918 */ /* 0x000fe20000000000 */
[----:B-1----:R-:W1:Y:S01]  /*5430*/  LDS R0, [UR8+0x14] ;  /* 0x00001408ff007984 */ /* 0x002e620008000800 */
[----:B------:R-:W-:-:S04]  /*5440*/  ULOP3.LUT UR4, UR32, 0xffff, URZ, 0xc0, !UPT ;  /* 0x0000ffff20047892 */ /* 0x000fc8000f8ec0ff */
[----:B------:R-:W-:-:S04]  /*5450*/  USHF.R.U32.HI UR4, URZ, 0x5, UR4 ;  /* 0x00000005ff047899 */ /* 0x000fc80008011604 */
[----:B------:R-:W-:Y:S02]  /*5460*/  USHF.L.U32 UR5, UR5, UR4, URZ ;  /* 0x0000000405057299 */ /* 0x000fe400080006ff */
[----:B------:R-:W-:-:S04]  /*5470*/  USHF.L.U32 UR4, UR6, UR4, URZ ;  /* 0x0000000406047299 */ /* 0x000fc800080006ff */
[----:B-1----:R-:W-:-:S04]  /*5480*/  LOP3.LUT R0, R0, UR5, RZ, 0xc0, !PT ;  /* 0x0000000500007c12 */ /* 0x002fc8000f8ec0ff */
[----:B------:R-:W-:-:S13]  /*5490*/  ISETP.NE.AND P0, PT, R0, UR5, PT ;  /* 0x0000000500007c0c */ /* 0x000fda000bf05270 */
[----:B------:R-:W-:Y:S05]  /*54a0*/  @P0 BRA `(.L_x_92) ;  /* 0x0000000000580947 */ /* 0x000fea0003800000 */
[----:B------:R-:W1:Y:S02]  /*54b0*/  LDS R0, [UR8+0x18] ;  /* 0x00001808ff007984 */ /* 0x000e640008000800 */
[----:B-1----:R-:W-:-:S04]  /*54c0*/  LOP3.LUT R0, R0, UR4, RZ, 0xc0, !PT ;  /* 0x0000000400007c12 */ /* 0x002fc8000f8ec0ff */
[----:B------:R-:W-:-:S13]  /*54d0*/  ISETP.NE.AND P0, PT, R0, UR4, PT ;  /* 0x0000000400007c0c */ /* 0x000fda000bf05270 */
[----:B------:R-:W-:Y:S05]  /*54e0*/  @P0 BRA `(.L_x_93) ;  /* 0x00000000003c0947 */ /* 0x000fea0003800000 */
[----:B------:R-:W1:Y:S01]  /*54f0*/  S2R R2, SR_LANEID ;  /* 0x0000000000027919 */ /* 0x000e620000000000 */
[----:B------:R-:W-:Y:S01]  /*5500*/  ULOP3.LUT UR5, URZ, UR5, URZ, 0x33, !UPT ;  /* 0x00000005ff057292 */ /* 0x000fe2000f8e33ff */
[----:B------:R-:W-:Y:S01]  /*5510*/  LOP3.LUT R4, RZ, UR4, RZ, 0x33, !PT ;  /* 0x00000004ff047c12 */ /* 0x000fe2000f8e33ff */
[----:B------:R-:W-:Y:S02]  /*5520*/  VOTEU.ANY UR4, UPT, PT ;  /* 0x0000000000047886 */ /* 0x000fe400038e0100 */
[----:B------:R-:W-:Y:S01]  /*5530*/  UFLO.U32 UR4, UR4 ;  /* 0x00000004000472bd */ /* 0x000fe200080e0000 */
[----:B------:R-:W2:Y:S01]  /*5540*/  REDUX UR6, R4 ;  /* 0x00000000040673c4 */ /* 0x000ea20000000000 */
[----:B------:R-:W-:-:S06]  /*5550*/  IMAD.U32 R0, RZ, RZ, UR5 ;  /* 0x00000005ff007e24 */ /* 0x000fcc000f8e00ff */
[----:B------:R3:W-:Y:S01]  /*5560*/  UTCATOMSWS.AND URZ, UR5 ;  /* 0x0000000500ff79e3 */ /* 0x0007e20008000000 */
[----:B------:R-:W4:Y:S01]  /*5570*/  REDUX UR7, R0 ;  /* 0x00000000000773c4 */ /* 0x000f220000000000 */
[----:B-1----:R-:W-:Y:S01]  /*5580*/  ISETP.EQ.U32.AND P0, PT, R2, UR4, PT ;  /* 0x0000000402007c0c */ /* 0x002fe2000bf02070 */
[----:B--2---:R-:W-:Y:S01]  /*5590*/  IMAD.U32 R2, RZ, RZ, UR6 ;  /* 0x00000006ff027e24 */ /* 0x004fe2000f8e00ff */
[----:B----4-:R-:W-:-:S11]  /*55a0*/  MOV R3, UR7 ;  /* 0x0000000700037c02 */ /* 0x010fd60008000f00 */
[----:B------:R3:W-:Y:S04]  /*55b0*/  @P0 ATOMS.AND RZ, [UR8+0x14], R3 ;  /* 0x00001403ffff098c */ /* 0x0007e8000a800008 */
[----:B------:R3:W-:Y:S01]  /*55c0*/  @P0 ATOMS.AND RZ, [UR8+0x18], R2 ;  /* 0x00001802ffff098c */ /* 0x0007e2000a800008 */
[----:B------:R-:W-:Y:S05]  /*55d0*/  BRA `(.L_x_94) ;  /* 0x0000000000147947 */ /* 0x000fea0003800000 */
.L_x_93:
[----:B------:R-:W-:Y:S02]  /*55e0*/  MOV R2, 0x5600 ;  /* 0x0000560000027802 */ /* 0x000fe40000000f00 */
[----:B-----5:R-:W-:Y:S05]  /*55f0*/  CALL.REL.NOINC `($__internal_0_$__cuda_sm10x_tcgen05_guardrail_trap_col_being_dealloced_not_returned_by_alloc) ;  /* 0x0000004800b07944 */ /* 0x020fea0003c00000 */
[----:B------:R-:W-:Y:S05]  /*5600*/  BRA `(.L_x_94) ;  /* 0x0000000000087947 */ /* 0x000fea0003800000 */
.L_x_92:
[----:B------:R-:W-:Y:S02]  /*5610*/  MOV R2, 0x5630 ;  /* 0x0000563000027802 */ /* 0x000fe40000000f00 */
[----:B-----5:R-:W-:Y:S05]  /*5620*/  CALL.REL.NOINC `($__internal_2_$__cuda_sm10x_tcgen05_guardrail_trap_unallocated_columns_being_dealloced) ;  /* 0x0000004800bc7944 */ /* 0x020fea0003c00000 */
.L_x_94:
[----:B------:R-:W-:Y:S01]  /*5630*/  NOP ;  /* 0x0000000000007918 */ /* 0x000fe20000000000 */
[----:B---3--:R-:W-:Y:S05]  /*5640*/  EXIT ;  /* 0x000000000000794d */ /* 0x008fea0003800000 */
.L_x_65:
[----:B------:R-:W-:-:S09]  /*5650*/  UISETP.NE.OR UP0, UPT, UR24, 0x3, !UP3 ;  /* 0x000000031800788c */ /* 0x000fd2000df05670 */
[----:B------:R-:W-:Y:S05]  /*5660*/  BRA.U UP0, `(.L_x_95) ;  /* 0x0000000d00fc7547 */ /* 0x000fea000b800000 */
[----:B------:R-:W1:Y:S01]  /*5670*/  S2UR UR6, SR_CgaCtaId ;  /* 0x00000000000679c3 */ /* 0x000e620000008800 */
[----:B------:R-:W2:Y:S01]  /*5680*/  LDCU UR33, c[0x0][0x370] ;  /* 0x00006e00ff2177ac */ /* 0x000ea20008000800 */
[----:B------:R-:W-:Y:S02]  /*5690*/  HFMA2 R13, -RZ, RZ, 0, 0 ;  /* 0x00000000ff0d7431 */ /* 0x000fe400000001ff */
[----:B------:R-:W-:Y:S01]  /*56a0*/  IMAD.MOV.U32 R15, RZ, RZ, 0x1 ;  /* 0x00000001ff0f7424 */ /* 0x000fe200078e00ff */
[----:B------:R-:W-:Y:S01]  /*56b0*/  MOV R7, 0x2000 ;  /* 0x0000200000077802 */ /* 0x000fe20000000f00 */
[----:B------:R-:W2:Y:S01]  /*56c0*/  LDCU.128 UR28, c[0x0][0xf10] ;  /* 0x0001e200ff1c77ac */ /* 0x000ea20008000c00 */
[----:B------:R-:W-:Y:S01]  /*56d0*/  IMAD.MOV.U32 R14, RZ, RZ, RZ ;  /* 0x000000ffff0e7224 */ /* 0x000fe200078e00ff */
[----:B------:R-:W3:Y:S01]  /*56e0*/  LDC.64 R16, c[0x0][0x348] ;  /* 0x0000d200ff107b82 */ /* 0x000ee20000000a00 */
[----:B------:R-:W4:Y:S01]  /*56f0*/  LDCU UR32, c[0x0][0x374] ;  /* 0x00006e80ff2077ac */ /* 0x000f220008000800 */
[----:B------:R-:W4:Y:S06]  /*5700*/  LDCU UR15, c[0x0][0xf0c] ;  /* 0x0001e180ff0f77ac */ /* 0x000f2c0008000800 */
[----:B------:R-:W3:Y:S01]  /*5710*/  LDC.64 R2, c[0x0][0xc88] ;  /* 0x00032200ff027b82 */ /* 0x000ee20000000a00 */
[----:B------:R-:W4:Y:S01]  /*5720*/  LDCU UR36, c[0x0][0xf20] ;  /* 0x0001e400ff2477ac */ /* 0x000f220008000800 */
[----:B------:R-:W4:Y:S06]  /*5730*/  LDCU UR4, c[0x0][0xf30] ;  /* 0x0001e600ff0477ac */ /* 0x000f2c0008000800 */
[----:B------:R-:W3:Y:S01]  /*5740*/  LDC.64 R4, c[0x0][0xc90] ;  /* 0x00032400ff047b82 */ /* 0x000ee20000000a00 */
[----:B------:R-:W-:Y:S01]  /*5750*/  UMOV UR24, 0x400 ;  /* 0x0000040000187882 */ /* 0x000fe20000000000 */
[----:B------:R-:W-:-:S02]  /*5760*/  UPLOP3.LUT UP3, UPT, UPT, UPT, UPT, 0x40, 0x4 ;  /* 0x000000000004789c */ /* 0x000fc40003f6e870 */
[----:B-1----:R-:W-:Y:S02]  /*5770*/  ULEA UR24, UR6, UR24, 0x18 ;  /* 0x0000001806187291 */ /* 0x002fe4000f8ec0ff */
[----:B--2---:R-:W-:Y:S02]  /*5780*/  UIMAD.WIDE.U32 UR6, UR33, UR28, URZ ;  /* 0x0000001c210672a5 */ /* 0x004fe4000f8e00ff */
[----:B----4-:R-:W-:Y:S02]  /*5790*/  UIMAD.WIDE.U32 UR8, UR32, UR31, URZ ;  /* 0x0000001f200872a5 */ /* 0x010fe4000f8e00ff */
[----:B------:R-:W-:Y:S02]  /*57a0*/  UISETP.GE.AND UP0, UPT, UR39, 0x1, UPT ;  /* 0x000000012700788c */ /* 0x000fe4000bf06270 */
[----:B------:R-:W-:Y:S01]  /*57b0*/  UISETP.NE.AND UP4, UPT, UR39, 0x1, UPT ;  /* 0x000000012700788c */ /* 0x000fe2000bf85270 */
[----:B------:R-:W-:Y:S02]  /*57c0*/  UMOV UR6, UR7 ;  /* 0x0000000700067c82 */ /* 0x000fe40008000000 */
[----:B------:R-:W-:Y:S01]  /*57d0*/  UMOV UR34, UR9 ;  /* 0x0000000900227c82 */ /* 0x000fe20008000000 */
[----:B------:R-:W1:Y:S01]  /*57e0*/  LDCU.64 UR16, c[0x0][0xf28] ;  /* 0x0001e500ff1077ac */ /* 0x000e620008000a00 */
[----:B------:R-:W-:-:S02]  /*57f0*/  UISETP.NE.AND UP6, UPT, UR15, 0x1, UPT ;  /* 0x000000010f00788c */ /* 0x000fc4000bfc5270 */
[----:B------:R-:W-:Y:S02]  /*5800*/  UISETP.NE.AND UP5, UPT, UR30, 0x1, UPT ;  /* 0x000000011e00788c */ /* 0x000fe4000bfa5270 */
[----:B------:R-:W-:Y:S02]  /*5810*/  USHF.R.U32.HI UR35, URZ, UR29, UR6 ;  /* 0x0000001dff237299 */ /* 0x000fe40008011606 */
[----:B------:R-:W-:Y:S02]  /*5820*/  USHF.R.U32.HI UR34, URZ, UR36, UR34 ;  /* 0x00000024ff227299 */ /* 0x000fe40008011622 */
[----:B------:R-:W-:Y:S01]  /*5830*/  UISETP.NE.AND UP2, UPT, UR4, 0x1, UPT ;  /* 0x000000010400788c */ /* 0x000fe2000bf45270 */
[----:B------:R-:W-:-:S10]  /*5840*/  UMOV UR12, URZ ;  /* 0x000000ff000c7c82 */ /* 0x000fd40008000000 */
.L_x_104:
[C---:B------:R-:W-:Y:S02]  /*5850*/  LEA R12, R14.reuse, UR24, 0x3 ;  /* 0x000000180e0c7c11 */ /* 0x040fe4000f8e18ff */
[----:B------:R-:W-:Y:S02]  /*5860*/  SHF.L.U32 R9, R13, 0x1f, RZ ;  /* 0x0000001f0d097819 */ /* 0x000fe400000006ff */
[----:B------:R-:W-:Y:S02]  /*5870*/  LEA R10, R14, UR24, 0x4 ;  /* 0x000000180e0a7c11 */ /* 0x000fe4000f8e20ff */
[----:B------:R-:W2:Y:S02]  /*5880*/  SYNCS.PHASECHK.TRANS64.TRYWAIT P0, [R12+URZ+0xd0], R9 ;  /* 0x0000d0090c0075a7 */ /* 0x000ea400080011ff */
[----:B--2-4-:R-:W-:Y:S05]  /*5890*/  @!P0 BRA `(.L_x_96) ;  /* 0x00000044002c8947 */ /* 0x014fea0003800000 */
.L_x_179:
[----:B--2---:R-:W2:Y:S01]  /*58a0*/  LDS.128 R8, [R10+0x140] ;  /* 0x000140000a087984 */ /* 0x004ea20000000c00 */
[----:B------:R-:W-:Y:S01]  /*58b0*/  UISETP.GE.AND UP0, UPT, UR39, 0x1, UPT ;  /* 0x000000012700788c */ /* 0x000fe2000bf06270 */
[----:B------:R-:W-:Y:S01]  /*58c0*/  @!PT LDS RZ, [RZ] ;  /* 0x00000000fffff984 */ /* 0x000fe20000000800 */
[----:B------:R-:W-:Y:S01]  /*58d0*/  @!PT LDS RZ, [RZ] ;  /* 0x00000000fffff984 */ /* 0x000fe20000000800 */
[----:B------:R-:W-:Y:S01]  /*58e0*/  @!PT LDS RZ, [RZ] ;  /* 0x00000000fffff984 */ /* 0x000fe20000000800 */
[----:B------:R-:W-:Y:S01]  /*58f0*/  @!PT LDS RZ, [RZ] ;  /* 0x00000000fffff984 */ /* 0x000fe20000000800 */
[----:B------:R4:W-:Y:S06]  /*5900*/  MEMBAR.ALL.CTA ;  /* 0x0000000000007992 */ /* 0x0009ec0000008000 */
[----:B----4-:R-:W4:Y:S01]  /*5910*/  FENCE.VIEW.ASYNC.S ;  /* 0x00000000000073c6 */ /* 0x010f220000000000 */
[----:B--2---:R-:W-:Y:S11]  /*5920*/  LOP3.LUT P0, RZ, R10, 0x1, RZ, 0xc0, !PT ;  /* 0x000000010aff7812 */ /* 0x004ff6000780c0ff */
[----:B------:R-:W-:Y:S02]  /*5930*/  @!UPT UIADD3 URZ, UPT, UPT, URZ, URZ, URZ ;  /* 0x000000fffffff290 */ /* 0x000fe4000fffe0ff */
[----:B----4-:R-:W-:Y:S01]  /*5940*/  VOTEU.ANY UP1, P0 ;  /* 0x0000000000ff7886 */ /* 0x010fe20000020100 */
[----:B------:R-:W-:Y:S11]  /*5950*/  PLOP3.LUT P0, PT, PT, PT, UP1, 0x80, 0x8 ;  /* 0x000000000008781c */ /* 0x000ff60003f0f018 */
[----:B------:R-:W-:Y:S02]  /*5960*/  @!UPT UIADD3 URZ, UPT, UPT, URZ, URZ, URZ ;  /* 0x000000fffffff290 */ /* 0x000fe4000fffe0ff */
[----:B------:R-:W-:Y:S02]  /*5970*/  @P0 SHF.R.U32.HI R0, RZ, 0x10, R9 ;  /* 0x00000010ff000819 */ /* 0x000fe40000011609 */
[----:B------:R-:W-:Y:S02]  /*5980*/  @P0 MOV R6, R8 ;  /* 0x0000000800060202 */ /* 0x000fe40000000f00 */
[----:B------:R-:W-:Y:S01]  /*5990*/  @P0 R2UR UR4, R0 ;  /* 0x00000000000402ca */ /* 0x000fe200000e0000 */
[----:B------:R-:W-:Y:S01]  /*59a0*/  VIADD R0, R12, 0xe0 ;  /* 0x000000e00c007836 */ /* 0x000fe20000000000 */
[----:B------:R-:W-:Y:S02]  /*59b0*/  @P0 LOP3.LUT R8, R9, 0xffff, RZ, 0xc0, !PT ;  /* 0x0000ffff09080812 */ /* 0x000fe400078ec0ff */
[----:B------:R-:W-:Y:S02]  /*59c0*/  @P0 R2UR UR6, R6 ;  /* 0x00000000060602ca */ /* 0x000fe400000e0000 */
[----:B------:R-:W-:Y:S02]  /*59d0*/  PRMT R0, RZ, 0x654, R0 ;  /* 0x00000654ff007816 */ /* 0x000fe40000000000 */
[----:B------:R-:W-:Y:S02]  /*59e0*/  @P0 R2UR UR5, R8 ;  /* 0x00000000080502ca */ /* 0x000fe400000e0000 */
[----:B------:R2:W-:Y:S03]  /*59f0*/  SYNCS.ARRIVE.TRANS64.RED.A1T0 RZ, [R0+URZ], RZ ;  /* 0x000000ff00ff79a7 */ /* 0x0005e600081004ff */
[----:B------:R-:W-:Y:S04]  /*5a00*/  @UP1 UMOV UR26, UR4 ;  /* 0x00000004001a1c82 */ /* 0x000fe80008000000 */
[----:B------:R-:W-:Y:S04]  /*5a10*/  @UP1 UMOV UR14, UR6 ;  /* 0x00000006000e1c82 */ /* 0x000fe80008000000 */
[----:B------:R-:W-:Y:S01]  /*5a20*/  @UP1 UMOV UR13, UR5 ;  /* 0x00000005000d1c82 */ /* 0x000fe20008000000 */
[----:B------:R-:W-:Y:S05]  /*5a30*/  BRA.U !UP0, `(.L_x_97) ;  /* 0x0000000108a47547 */ /* 0x000fea000b800000 */
[----:B------:R-:W-:Y:S02]  /*5a40*/  UIMAD.WIDE.U32 UR8, UR13, UR31, URZ ;  /* 0x0000001f0d0872a5 */ /* 0x000fe4000f8e00ff */
[----:B------:R-:W-:Y:S02]  /*5a50*/  UIMAD.WIDE.U32 UR10, UR14, UR28, URZ ;  /* 0x0000001c0e0a72a5 */ /* 0x000fe4000f8e00ff */
[----:B------:R-:W-:Y:S02]  /*5a60*/  USEL UR4, UR32, UR34, !UP5 ;  /* 0x0000002220047287 */ /* 0x000fe4000e800000 */
[----:B------:R-:W-:Y:S02]  /*5a70*/  USEL UR7, UR33, UR35, !UP6 ;  /* 0x0000002321077287 */ /* 0x000fe4000f000000 */
[----:B-1----:R-:W-:Y:S02]  /*5a80*/  UIMAD.WIDE.U32 UR18, UR4, UR16, URZ ;  /* 0x00000010041272a5 */ /* 0x002fe4000f8e00ff */
[----:B------:R-:W-:Y:S01]  /*5a90*/  UIMAD.WIDE.U32 UR20, UR7, UR16, URZ ;  /* 0x00000010071472a5 */ /* 0x000fe2000f8e00ff */
[----:B------:R-:W-:Y:S02]  /*5aa0*/  UMOV UR5, UR9 ;  /* 0x0000000900057c82 */ /* 0x000fe40008000000 */
[----:B------:R-:W-:Y:S03]  /*5ab0*/  USHF.R.U32.HI UR6, URZ, UR36, UR5 ;  /* 0x00000024ff067299 */ /* 0x000fe60008011605 */
[----:B------:R-:W-:Y:S01]  /*5ac0*/  UMOV UR5, UR11 ;  /* 0x0000000b00057c82 */ /* 0x000fe20008000000 */
[----:B------:R-:W-:Y:S02]  /*5ad0*/  USEL UR6, UR13, UR6, !UP5 ;  /* 0x000000060d067287 */ /* 0x000fe4000e800000 */
[----:B------:R-:W-:Y:S02]  /*5ae0*/  USHF.R.U32.HI UR8, URZ, UR29, UR5 ;  /* 0x0000001dff087299 */ /* 0x000fe40008011605 */
[----:B------:R-:W-:Y:S01]  /*5af0*/  UIMAD.WIDE.U32 UR10, UR6, UR16, URZ ;  /* 0x00000010060a72a5 */ /* 0x000fe2000f8e00ff */
[----:B------:R-:W-:Y:S02]  /*5b00*/  UMOV UR5, UR19 ;  /* 0x0000001300057c82 */ /* 0x000fe40008000000 */
[----:B------:R-:W-:Y:S03]  /*5b10*/  @UP4 USHF.R.U32.HI UR4, URZ, UR17, UR5 ;  /* 0x00000011ff044299 */ /* 0x000fe60008011605 */
[----:B------:R-:W-:Y:S01]  /*5b20*/  UMOV UR5, UR21 ;  /* 0x0000001500057c82 */ /* 0x000fe20008000000 */
[----:B------:R-:W-:Y:S02]  /*5b30*/  UIMAD UR4, UR39, UR4, URZ ;  /* 0x00000004270472a4 */ /* 0x000fe4000f8e02ff */
[----:B------:R-:W-:Y:S02]  /*5b40*/  @UP4 USHF.R.U32.HI UR7, URZ, UR17, UR5 ;  /* 0x00000011ff074299 */ /* 0x000fe40008011605 */
[----:B------:R-:W-:Y:S02]  /*5b50*/  USEL UR5, UR14, UR8, !UP6 ;  /* 0x000000080e057287 */ /* 0x000fe4000f000000 */
[----:B------:R-:W-:Y:S02]  /*5b60*/  UIMAD UR8, UR39, UR7, URZ ;  /* 0x00000007270872a4 */ /* 0x000fe4000f8e02ff */
[----:B------:R-:W-:Y:S03]  /*5b70*/  UISETP.GE.AND UP0, UPT, UR6, UR4, UPT ;  /* 0x000000040600728c */ /* 0x000fe6000bf06270 */
[----:B------:R-:W-:Y:S01]  /*5b80*/  UMOV UR4, UR11 ;  /* 0x0000000b00047c82 */ /* 0x000fe20008000000 */
[----:B------:R-:W-:Y:S02]  /*5b90*/  UISETP.GE.OR UP0, UPT, UR5, UR8, UP0 ;  /* 0x000000080500728c */ /* 0x000fe40008706670 */
[----:B------:R-:W-:Y:S02]  /*5ba0*/  USHF.R.U32.HI UR4, URZ, UR17, UR4 ;  /* 0x00000011ff047299 */ /* 0x000fe40008011604 */
[----:B------:R-:W-:Y:S02]  /*5bb0*/  UIMAD.WIDE.U32 UR8, UR5, UR16, URZ ;  /* 0x00000010050872a5 */ /* 0x000fe4000f8e00ff */
[----:B------:R-:W-:Y:S04]  /*5bc0*/  USEL UR10, UR6, UR4, !UP4 ;  /* 0x00000004060a7287 */ /* 0x000fe8000e000000 */
[----:B------:R-:W-:Y:S01]  /*5bd0*/  UIADD3 UR11, UPT, UPT, -UR10, URZ, URZ ;  /* 0x000000ff0a0b7290 */ /* 0x000fe2000fffe1ff */
[----:B------:R-:W-:Y:S02]  /*5be0*/  @!UP0 UMOV UR4, UR9 ;  /* 0x0000000900048c82 */ /* 0x000fe40008000000 */
[----:B------:R-:W-:Y:S02]  /*5bf0*/  @!UP0 USHF.R.U32.HI UR4, URZ, UR17, UR4 ;  /* 0x00000011ff048299 */ /* 0x000fe40008011604 */
[----:B------:R-:W-:Y:S02]  /*5c00*/  UIMAD UR8, UR39, UR11, UR6 ;  /* 0x0000000b270872a4 */ /* 0x000fe4000f8e0206 */
[----:B------:R-:W-:Y:S04]  /*5c10*/  @!UP0 USEL UR4, UR5, UR4, !UP4 ;  /* 0x0000000405048287 */ /* 0x000fe8000e000000 */
[----:B------:R-:W-:Y:S02]  /*5c20*/  @!UP0 UIMAD UR8, UR7, UR8, UR4 ;  /* 0x00000008070882a4 */ /* 0x000fe4000f8e0204 */
[----:B------:R-:W-:Y:S02]  /*5c30*/  @!UP0 UIADD3 UR9, UPT, UPT, UR10, -UR4, URZ ;  /* 0x800000040a098290 */ /* 0x000fe4000fffe0ff */
[----:B------:R-:W-:Y:S02]  /*5c40*/  UIADD3 UR4, UPT, UPT, -UR5, URZ, URZ ;  /* 0x000000ff05047290 */ /* 0x000fe4000fffe1ff */
[----:B------:R-:W-:Y:S02]  /*5c50*/  UIADD3 UR7, UPT, UPT, -UR6, URZ, URZ ;  /* 0x000000ff06077290 */ /* 0x000fe4000fffe1ff */
[----:B------:R-:W-:Y:S02]  /*5c60*/  @!UP0 UIMAD UR6, UR9, UR39, UR5 ;  /* 0x00000027090682a4 */ /* 0x000fe4000f8e0205 */
[----:B------:R-:W-:Y:S02]  /*5c70*/  UIMAD UR14, UR15, UR4, UR14 ;  /* 0x000000040f0e72a4 */ /* 0x000fe4000f8e020e */
[----:B------:R-:W-:Y:S01]  /*5c80*/  UIMAD UR13, UR30, UR7, UR13 ;  /* 0x000000071e0d72a4 */ /* 0x000fe2000f8e020d */
[----:B------:R-:W-:Y:S02]  /*5c90*/  @!UP0 UMOV UR5, UR8 ;  /* 0x0000000800058c82 */ /* 0x000fe40008000000 */
[----:B------:R-:W-:Y:S02]  /*5ca0*/  UIMAD UR14, UR5, UR15, UR14 ;  /* 0x0000000f050e72a4 */ /* 0x000fe4000f8e020e */
[----:B------:R-:W-:Y:S11]  /*5cb0*/  UIMAD UR13, UR6, UR30, UR13 ;  /* 0x0000001e060d72a4 */ /* 0x000ff6000f8e020d */
[----:B------:R-:W-:Y:S01]  /*5cc0*/  @!UPT UIADD3 URZ, UPT, UPT, URZ, URZ, URZ ;  /* 0x000000fffffff290 */ /* 0x000fe2000fffe0ff */
.L_x_97:
[----:B------:R-:W4:Y:S01]  /*5cd0*/  @!UP2 LDCU.128 UR20, c[0x0][0xf10] ;  /* 0x0001e200ff14a7ac */ /* 0x000f220008000c00 */
[C---:B---3--:R-:W-:Y:S02]  /*5ce0*/  ISETP.NE.U32.AND P1, PT, R4.reuse, RZ, PT ;  /* 0x000000ff0400720c */ /* 0x048fe40003f25070 */
[----:B------:R-:W-:Y:S02]  /*5cf0*/  ISETP.NE.U32.AND P0, PT, R4, RZ, PT ;  /* 0x000000ff0400720c */ /* 0x000fe40003f05070 */
[C---:B------:R-:W-:Y:S02]  /*5d00*/  ISETP.NE.AND.EX P1, PT, R5.reuse, RZ, PT, P1 ;  /* 0x000000ff0500720c */ /* 0x040fe40003f25310 */
[----:B------:R-:W-:Y:S01]  /*5d10*/  ISETP.NE.AND.EX P0, PT, R5, RZ, PT, P0 ;  /* 0x000000ff0500720c */ /* 0x000fe20003f05300 */
[----:B------:R-:W3:Y:S01]  /*5d20*/  @!UP2 LDCU UR5, c[0x0][0xf0c] ;  /* 0x0001e180ff05a7ac */ /* 0x000ee20008000800 */
[----:B------:R-:W-:Y:S02]  /*5d30*/  USHF.L.U32 UR11, UR27, 0x7, URZ ;  /* 0x000000071b0b7899 */ /* 0x000fe400080006ff */
[----:B------:R-:W-:Y:S02]  /*5d40*/  USHF.L.U32 UR10, UR25, 0x6, URZ ;  /* 0x00000006190a7899 */ /* 0x000fe400080006ff */
[----:B----4-:R-:W-:Y:S07]  /*5d50*/  UIMAD.WIDE.U32 UR6, UR14, UR20, URZ ;  /* 0x000000140e0672a5 */ /* 0x010fee000f8e00ff */
[----:B------:R-:W-:Y:S01]  /*5d60*/  @!UP2 UMOV UR4, UR7 ;  /* 0x000000070004ac82 */ /* 0x000fe20008000000 */
[----:B---3--:R-:W-:Y:S02]  /*5d70*/  @!UP2 UISETP.NE.AND UP0, UPT, UR5, 0x1, UPT ;  /* 0x000000010500a88c */ /* 0x008fe4000bf05270 */
[----:B------:R-:W-:Y:S02]  /*5d80*/  @!UP2 USHF.R.U32.HI UR4, URZ, UR21, UR4 ;  /* 0x00000015ff04a299 */ /* 0x000fe40008011604 */
[----:B------:R-:W-:Y:S02]  /*5d90*/  UIMAD.WIDE.U32 UR6, UR13, UR23, URZ ;  /* 0x000000170d0672a5 */ /* 0x000fe4000f8e00ff */
[----:B------:R-:W-:Y:S02]  /*5da0*/  @!UP2 USEL UR8, UR14, UR4, !UP0 ;  /* 0x000000040e08a287 */ /* 0x000fe4000c000000 */
[----:B------:R-:W-:Y:S03]  /*5db0*/  @!UP2 UISETP.NE.AND UP0, UPT, UR22, 0x1, UPT ;  /* 0x000000011600a88c */ /* 0x000fe6000bf05270 */
[----:B------:R-:W-:Y:S02]  /*5dc0*/  @!UP2 UMOV UR6, UR7 ;  /* 0x000000070006ac82 */ /* 0x000fe40008000000 */
[----:B------:R-:W3:Y:S02]  /*5dd0*/  @!UP2 LDCU UR4, c[0x0][0xf20] ;  /* 0x0001e400ff04a7ac */ /* 0x000ee40008000800 */
[----:B---3--:R-:W-:Y:S04]  /*5de0*/  @!UP2 USHF.R.U32.HI UR6, URZ, UR4, UR6 ;  /* 0x00000004ff06a299 */ /* 0x008fe80008011606 */
[----:B------:R-:W-:Y:S04]  /*5df0*/  @!UP2 USEL UR6, UR13, UR6, !UP0 ;  /* 0x000000060d06a287 */ /* 0x000fe8000c000000 */
[----:B------:R-:W-:Y:S02]  /*5e00*/  @!UP2 UIADD3 UR4, UPT, UPT, -UR8, UR6, URZ ;  /* 0x000000060804a290 */ /* 0x000fe4000fffe1ff */
[----:B------:R-:W-:Y:S02]  /*5e10*/  @!UP2 UIADD3 UR6, UPT, UPT, UR8, -UR6, URZ ;  /* 0x800000060806a290 */ /* 0x000fe4000fffe0ff */
[----:B------:R-:W-:Y:S02]  /*5e20*/  @!UP2 UIMAD UR14, UR4, UR5, UR14 ;  /* 0x00000005040ea2a4 */ /* 0x000fe4000f8e020e */
[----:B------:R-:W-:Y:S01]  /*5e30*/  @!UP2 UIMAD UR13, UR6, UR22, UR13 ;  /* 0x00000016060da2a4 */ /* 0x000fe2000f8e020d */
[----:B------:R-:W-:Y:S11]  /*5e40*/  BRA.U UP3, `(.L_x_98) ;  /* 0x0000000103107547 */ /* 0x000ff6000b800000 */
[----:B--2---:R-:W-:Y:S04]  /*5e50*/  MOV R0, UR38 ;  /* 0x0000002600007c02 */ /* 0x004fe80008000f00 */
[----:B------:R-:W-:Y:S04]  /*5e60*/  SHF.L.U32 R9, R0, 0x1f, RZ ;  /* 0x0000001f00097819 */ /* 0x000fe800000006ff */
[----:B------:R-:W2:Y:S02]  /*5e70*/  SYNCS.PHASECHK.TRANS64.TRYWAIT P2, [UR24+0xc8], R9 ;  /* 0x0000c809ff0075a7 */ /* 0x000ea40008041118 */
[----:B--2---:R-:W-:Y:S05]  /*5e80*/  @!P2 BRA `(.L_x_99) ;  /* 0x0000003c00c4a947 */ /* 0x004fea0003800000 */
.L_x_98:
[----:B------:R-:W-:Y:S05]  /*5e90*/  @!P1 BRA `(.L_x_100) ;  /* 0x0000000000309947 */ /* 0x000fea0003800000 */
[----:B------:R-:W-:Y:S01]  /*5ea0*/  ISETP.NE.U32.AND P1, PT, R2, RZ, PT ;  /* 0x000000ff0200720c */ /* 0x000fe20003f25070 */
[----:B------:R-:W3:Y:S01]  /*5eb0*/  LDCU.64 UR4, c[0x0][0x358] ;  /* 0x00006b00ff0477ac */ /* 0x000ee20008000a00 */
[----:B------:R-:W-:Y:S02]  /*5ec0*/  IMAD.MOV.U32 R88, RZ, RZ, 0x1 ;  /* 0x00000001ff587424 */ /* 0x000fe400078e00ff */
[----:B------:R-:W-:Y:S11]  /*5ed0*/  ISETP.NE.AND.EX P1, PT, R3, RZ, PT, P1 ;  /* 0x000000ff0300720c */ /* 0x000ff60003f25310 */
[----:B------:R-:W-:Y:S02]  /*5ee0*/  @!UPT UIADD3 URZ, UPT, UPT, URZ, URZ, URZ ;  /* 0x000000fffffff290 */ /* 0x000fe4000fffe0ff */
[----:B--2---:R-:W2:Y:S01]  /*5ef0*/  @P1 LDC.64 R8, c[0x0][0xc88] ;  /* 0x00032200ff081b82 */ /* 0x004ea20000000a00 */
[----:B------:R-:W-:Y:S04]  /*5f00*/  @P1 IMAD R0, R4, UR44, RZ ;  /* 0x0000002c04001c24 */ /* 0x000fe8000f8e02ff */
[----:B--2---:R-:W-:Y:S04]  /*5f10*/  @P1 IMAD.WIDE R8, R0, 0x4, R8 ;  /* 0x0000000400081825 */ /* 0x004fe800078e0208 */
[----:B------:R-:W-:Y:S01]  /*5f20*/  HFMA2 R0, -RZ, RZ, 0, 5.9604644775390625e-08 ;  /* 0x00000001ff007431 */ /* 0x000fe200000001ff */
[----:B---3-5:R3:W5:Y:S04]  /*5f30*/  @P1 LDG.E R41, desc[UR4][R8.64] ;  /* 0x0000000408291981 */ /* 0x028768000c1e1900 */
[----:B------:R-:W-:Y:S01]  /*5f40*/  @!P1 PRMT R88, R0, 0x7610, R88 ;  /* 0x0000761000589816 */ /* 0x000fe20000000058 */
[----:B---3--:R-:W4:Y:S06]  /*5f50*/  @!P1 LDC R41, c[0x0][0xc80] ;  /* 0x00032000ff299b82 */ /* 0x008f2c0000000800 */
.L_x_100:
[----:B----45:R-:W-:Y:S01]  /*5f60*/  @!P0 FSETP.EQ.AND P1, PT, R41, RZ, PT ;  /* 0x000000ff2900820b */ /* 0x030fe20003f22000 */
[----:B------:R-:W-:Y:S01]  /*5f70*/  @!UPT UIADD3 URZ, UPT, UPT, URZ, URZ, URZ ;  /* 0x000000fffffff290 */ /* 0x000fe2000fffe0ff */
[----:B------:R-:W-:Y:S11]  /*5f80*/  @!P0 BRA `(.L_x_101) ;  /* 0x0000000000188947 */ /* 0x000ff60003800000 */
[----:B------:R-:W-:Y:S02]  /*5f90*/  LOP3.LUT P0, RZ, R88, 0xff, RZ, 0xc0, !PT ;  /* 0x000000ff58ff7812 */ /* 0x000fe4000780c0ff */
[----:B------:R-:W-:Y:S04]  /*5fa0*/  ISETP.NE.U32.AND P1, PT, R2, RZ, PT ;  /* 0x000000ff0200720c */ /* 0x000fe80003f25070 */
[----:B------:R-:W-:Y:S04]  /*5fb0*/  ISETP.NE.AND.EX P1, PT, R3, RZ, PT, P1 ;  /* 0x000000ff0300720c */ /* 0x000fe80003f25310 */
[----:B------:R-:W-:Y:S03]  /*5fc0*/  PLOP3.LUT P1, PT, P1, PT, PT, 0x8, 0x80 ;  /* 0x000000000080781c */ /* 0x000fe60000f2e170 */
[----:B------:R-:W-:Y:S11]  /*5fd0*/  @P0 FSETP.EQ.AND P1, PT, R41, RZ, PT ;  /* 0x000000ff2900020b */ /* 0x000ff60003f22000 */
[----:B------:R-:W-:Y:S02]  /*5fe0*/  @!UPT UIADD3 URZ, UPT, UPT, URZ, URZ, URZ ;  /* 0x000000fffffff290 */ /* 0x000fe4000fffe0ff */
.L_x_101:
[----:B------:R-:W-:Y:S01]  /*5ff0*/  ULEA UR4, UR12, UR24, 0x3 ;  /* 0x000000180c047291 */ /* 0x000fe2000f8e18ff */
[----:B--2---:R-:W-:Y:S02]  /*6000*/  SHF.L.U32 R9, R15, 0x1f, RZ ;  /* 0x0000001f0f097819 */ /* 0x004fe400000006ff */
[----:B------:R-:W-:Y:S04]  /*6010*/  ELECT P0, URZ, PT ;  /* 0x0000000000ff782f */ /* 0x000fe80003800000 */
[----:B------:R-:W-:Y:S02]  /*6020*/  PLOP3.LUT P1, PT, P1, P0, PT, 0xf2, 0x2f ;  /* 0x00000000002f781c */ /* 0x000fe40000f21e72 */
[----:B------:R-:W2:Y:S11]  /*6030*/  SYNCS.PHASECHK.TRANS64.TRYWAIT P2, [UR4+0xa8], R9 ;  /* 0x0000a809ff0075a7 */ /* 0x000eb60008041104 */
[----:B------:R-:W-:Y:S05]  /*6040*/  @!P1 IADD3 R8, P0, PT, R16, 0x980, RZ ;  /* 0x0000098010089810 */ /* 0x000fea0007f1e0ff */
[----:B------:R-:W-:Y:S01]  /*6050*/  @!P1 IMAD.X R6, RZ, RZ, R17, P0 ;  /* 0x000000ffff069224 */ /* 0x000fe200000e0611 */
[----:B--2---:R-:W-:Y:S07]  /*6060*/  @!P2 BRA `(.L_x_102) ;  /* 0x0000003c0064a947 */ /* 0x004fee0003800000 */
.L_x_182:
[----:B------:R-:W3:Y:S01]  /*6070*/  S2UR UR20, SR_CgaCtaId ;  /* 0x00000000001479c3 */ /* 0x000ee20000008800 */
[----:B------:R-:W-:Y:S01]  /*6080*/  @!P1 R2UR UR7, R6 ;  /* 0x00000000060792ca */ /* 0x000fe200000e0000 */
[----:B------:R-:W-:Y:S01]  /*6090*/  UIADD3 UR5, UPT, UPT, UR12, 0x1, URZ ;  /* 0x000000010c057890 */ /* 0x000fe2000fffe0ff */
[----:B------:R-:W-:Y:S01]  /*60a0*/  @!P1 R2UR UR6, R8 ;  /* 0x00000000080692ca */ /* 0x000fe200000e0000 */
[----:B------:R-:W-:Y:S01]  /*60b0*/  UIADD3 UR9, UPT, UPT, UR4, 0x90, URZ ;  /* 0x0000009004097890 */ /* 0x000fe2000fffe0ff */
[----:B------:R-:W-:Y:S01]  /*60c0*/  @!P1 IMAD.MOV.U32 R6, RZ, RZ, 0x2000 ;  /* 0x00002000ff069424 */ /* 0x000fe200078e00ff */
[----:B------:R-:W-:Y:S01]  /*60d0*/  UISETP.NE.AND UP0, UPT, UR5, 0x3, UPT ;  /* 0x000000030500788c */ /* 0x000fe2000bf05270 */
[----:B------:R-:W-:Y:S01]  /*60e0*/  VIADD R14, R14, 0x1 ;  /* 0x000000010e0e7836 */ /* 0x000fe20000000000 */
[----:B------:R-:W-:Y:S01]  /*60f0*/  UMOV UR22, 0x0 ;  /* 0x0000000000167882 */ /* 0x000fe20000000000 */
[----:B------:R-:W-:Y:S05]  /*6100*/  UMOV UR23, 0x10000000 ;  /* 0x1000000000177882 */ /* 0x000fea0000000000 */
[----:B--2---:R-:W-:Y:S01]  /*6110*/  IMAD.U32 R9, RZ, RZ, UR7 ;  /* 0x00000007ff097e24 */ /* 0x004fe2000f8e00ff */
[----:B------:R-:W-:Y:S01]  /*6120*/  USEL UR7, URZ, 0x1, UP0 ;  /* 0x00000001ff077887 */ /* 0x000fe20008000000 */
[----:B------:R-:W-:Y:S01]  /*6130*/  IMAD.U32 R8, RZ, RZ, UR6 ;  /* 0x00000006ff087e24 */ /* 0x000fe2000f8e00ff */
[----:B------:R-:W-:Y:S02]  /*6140*/  USEL UR6, UR5, URZ, UP0 ;  /* 0x000000ff05067287 */ /* 0x000fe40008000000 */
[----:B------:R-:W-:Y:S01]  /*6150*/  VOTEU.ALL UP0, P1 ;  /* 0x0000000000ff7886 */ /* 0x000fe20000800000 */
[----:B------:R-:W-:Y:S02]  /*6160*/  @!P1 R2UR UR19, R9 ;  /* 0x00000000091392ca */ /* 0x000fe400000e0000 */
[----:B------:R-:W-:Y:S02]  /*6170*/  @!P1 R2UR UR18, R8 ;  /* 0x00000000081292ca */ /* 0x000fe400000e0000 */
[----:B------:R-:W-:Y:S01]  /*6180*/  @!UP0 ULEA UR5, UR12, UR24, 0xd ;  /* 0x000000180c058291 */ /* 0x000fe2000f8e68ff */
[----:B------:R-:W-:Y:S01]  /*6190*/  LOP3.LUT R15, R15, UR7, RZ, 0x3c, !PT ;  /* 0x000000070f0f7c12 */ /* 0x000fe2000f8e3cff */
[----:B---3--:R-:W-:Y:S02]  /*61a0*/  UPRMT UR20, UR20, 0x654, UR9 ;  /* 0x0000065414147896 */ /* 0x008fe40008000009 */
[----:B------:R-:W-:Y:S01]  /*61b0*/  @!UP0 UIADD3 UR8, UPT, UPT, UR5, 0x200, URZ ;  /* 0x0000020005088890 */ /* 0x000fe2000fffe0ff */
[----:B------:R-:W-:Y:S01]  /*61c0*/  SHF.L.U32 R0, R15, 0x1f, RZ ;  /* 0x0000001f0f007819 */ /* 0x000fe200000006ff */
[----:B------:R-:W-:Y:S01]  /*61d0*/  VOTEU.ALL UP0, P1 ;  /* 0x0000000000ff7886 */ /* 0x000fe20000800000 */
[----:B------:R-:W-:Y:S01]  /*61e0*/  UMOV UR12, UR44 ;  /* 0x0000002c000c7c82 */ /* 0x000fe20008000000 */
[----:B------:R-:W-:Y:S05]  /*61f0*/  ULEA UR5, UR6, UR24, 0x3 ;  /* 0x0000001806057291 */ /* 0x000fea000f8e18ff */
[----:B------:R2:W-:Y:S01]  /*6200*/  @!UP0 UTMALDG.3D [UR8], [UR18], desc[UR22] ;  /* 0x00001608120085b4 */ /* 0x0005e20008011000 */
[----:B------:R2:W-:Y:S01]  /*6210*/  @!P1 SYNCS.ARRIVE.TRANS64.RED.A0TR RZ, [UR4+0x90], R6 ;  /* 0x00009006ffff99a7 */ /* 0x0005e20008300404 */
[----:B------:R-:W-:Y:S02]  /*6220*/  SYNCS.ARRIVE.TRANS64.RED.A1T0 RZ, [UR20], RZ ;  /* 0x000000ffffff79a7 */ /* 0x000fe40008100414 */
[----:B------:R-:W3:Y:S02]  /*6230*/  SYNCS.PHASECHK.TRANS64.TRYWAIT P0, [UR5+0xa8], R0 ;  /* 0x0000a800ff0075a7 */ /* 0x000ee40008001105 */
[----:B--23--:R-:W-:Y:S05]  /*6240*/  @!P0 BRA `(.L_x_103) ;  /* 0x0000003c00048947 */ /* 0x00cfea0003800000 */
.L_x_184:
[----:B------:R-:W3:Y:S01]  /*6250*/  S2UR UR12, SR_CgaCtaId ;  /* 0x00000000000c79c3 */ /* 0x000ee20000008800 */
[----:B------:R-:W-:Y:S01]  /*6260*/  UIADD3 UR9, UPT, UPT, UR5, 0x90, URZ ;  /* 0x0000009005097890 */ /* 0x000fe2000fffe0ff */
[----:B------:R-:W-:Y:S01]  /*6270*/  @!P1 IADD3 R6, P0, PT, R16, 0x980, RZ ;  /* 0x0000098010069810 */ /* 0x000fe20007f1e0ff */
[----:B------:R-:W-:Y:S01]  /*6280*/  UPLOP3.LUT UP3, UPT, UPT, UPT, UPT, 0x80, 0x8 ;  /* 0x000000000008789c */ /* 0x000fe20003f6f070 */
[----:B------:R-:W-:Y:S01]  /*6290*/  R2UR UR23, R90 ;  /* 0x000000005a1772ca */ /* 0x000fe200000e0000 */
[----:B------:R-:W-:Y:S01]  /*62a0*/  UMOV UR20, 0x0 ;  /* 0x0000000000147882 */ /* 0x000fe20000000000 */
[----:B------:R-:W-:Y:S01]  /*62b0*/  @!P1 R2UR UR7, R6 ;  /* 0x00000000060792ca */ /* 0x000fe200000e0000 */
[----:B--2---:R-:W-:Y:S01]  /*62c0*/  @!P1 IMAD.X R0, RZ, RZ, R17, P0 ;  /* 0x000000ffff009224 */ /* 0x004fe200000e0611 */
[----:B------:R-:W-:Y:S01]  /*62d0*/  UMOV UR21, 0x10000000 ;  /* 0x1000000000157882 */ /* 0x000fe20000000000 */
[----:B------:R-:W-:Y:S01]  /*62e0*/  VOTEU.ALL UP0, P1 ;  /* 0x0000000000ff7886 */ /* 0x000fe20000800000 */
[----:B------:R-:W-:Y:S02]  /*62f0*/  R2UR UR22, R91 ;  /* 0x000000005b1672ca */ /* 0x000fe400000e0000 */
[----:B------:R-:W-:Y:S02]  /*6300*/  @!P1 R2UR UR4, R0 ;  /* 0x00000000000492ca */ /* 0x000fe400000e0000 */
[----:B------:R-:W-:Y:S01]  /*6310*/  @!UP0 UIADD3 UR10, UPT, UPT, UR10, 0x20, URZ ;  /* 0x000000200a0a8890 */ /* 0x000fe2000fffe0ff */
[C---:B------:R-:W-:Y:S02]  /*6320*/  ISETP.NE.AND P0, PT, R14.reuse, 0x2, PT ;  /* 0x000000020e00780c */ /* 0x040fe40003f05270 */
[----:B------:R-:W-:Y:S02]  /*6330*/  UIADD3 UR25, UPT, UPT, UR13, UR23, URZ ;  /* 0x000000170d197290 */ /* 0x000fe4000fffe0ff */
[----:B------:R-:W-:Y:S01]  /*6340*/  IMAD.U32 R8, RZ, RZ, UR7 ;  /* 0x00000007ff087e24 */ /* 0x000fe2000f8e00ff */
[----:B------:R-:W-:Y:S02]  /*6350*/  SEL R0, RZ, 0x1, P0 ;  /* 0x00000001ff007807 */ /* 0x000fe40000000000 */
[----:B------:R-:W-:Y:S01]  /*6360*/  SEL R14, R14, RZ, P0 ;  /* 0x000000ff0e0e7207 */ /* 0x000fe20000000000 */
[----:B------:R-:W-:Y:S01]  /*6370*/  UIADD3 UR27, UPT, UPT, UR14, UR22, URZ ;  /* 0x000000160e1b7290 */ /* 0x000fe2000fffe0ff */
[----:B------:R-:W-:Y:S01]  /*6380*/  @!P1 R2UR UR18, R8 ;  /* 0x00000000081292ca */ /* 0x000fe200000e0000 */
[----:B------:R-:W-:Y:S01]  /*6390*/  IMAD.U32 R9, RZ, RZ, UR4 ;  /* 0x00000004ff097e24 */ /* 0x000fe2000f8e00ff */
[----:B------:R-:W-:Y:S01]  /*63a0*/  @!UP0 ULEA UR4, UR6, UR24, 0xd ;  /* 0x0000001806048291 */ /* 0x000fe2000f8e68ff */
[----:B------:R-:W-:Y:S03]  /*63b0*/  LOP3.LUT R13, R13, R0, RZ, 0x3c, !PT ;  /* 0x000000000d0d7212 */ /* 0x000fe600078e3cff */
[----:B------:R-:W-:Y:S01]  /*63c0*/  @!P1 R2UR UR19, R9 ;  /* 0x00000000091392ca */ /* 0x000fe200000e0000 */
[----:B------:R-:W-:Y:S02]  /*63d0*/  @!UP0 UIADD3 UR8, UPT, UPT, UR4, 0x200, URZ ;  /* 0x0000020004088890 */ /* 0x000fe4000fffe0ff */
[----:B---3--:R-:W-:Y:S01]  /*63e0*/  UPRMT UR4, UR12, 0x654, UR9 ;  /* 0x000006540c047896 */ /* 0x008fe20008000009 */
[----:B------:R-:W-:Y:S02]  /*63f0*/  VOTEU.ALL UP0, P1 ;  /* 0x0000000000ff7886 */ /* 0x000fe40000800000 */
[----:B------:R-:W-:Y:S01]  /*6400*/  UMOV UR12, UR44 ;  /* 0x0000002c000c7c82 */ /* 0x000fe20008000000 */
[----:B------:R-:W-:Y:S06]  /*6410*/  UMOV UR44, UR26 ;  /* 0x0000001a002c7c82 */ /* 0x000fec0008000000 */
[----:B------:R2:W-:Y:S01]  /*6420*/  @!UP0 UTMALDG.3D [UR8], [UR18], desc[UR20] ;  /* 0x00001408120085b4 */ /* 0x0005e20008011000 */
[----:B------:R4:W-:Y:S01]  /*6430*/  @!P1 SYNCS.ARRIVE.TRANS64.RED.A0TR RZ, [UR5+0x90], R7 ;  /* 0x00009007ffff99a7 */ /* 0x0009e20008300405 */
[----:B------:R-:W-:Y:S01]  /*6440*/  SYNCS.ARRIVE.TRANS64.RED.A1T0 RZ, [UR4], RZ ;  /* 0x000000ffffff79a7 */ /* 0x000fe20008100404 */
[----:B------:R-:W-:Y:S04]  /*6450*/  UIADD3 UR4, UPT, UPT, UR6, 0x1, URZ ;  /* 0x0000000106047890 */ /* 0x000fe8000fffe0ff */
[----:B------:R-:W-:Y:S04]  /*6460*/  UISETP.NE.AND UP0, UPT, UR4, 0x3, UPT ;  /* 0x000000030400788c */ /* 0x000fe8000bf05270 */
[----:B------:R-:W-:Y:S06]  /*6470*/  USEL UR5, URZ, 0x1, UP0 ;  /* 0x00000001ff057887 */ /* 0x000fec0008000000 */
[----:B------:R-:W-:Y:S01]  /*6480*/  LOP3.LUT R15, R15, UR5, RZ, 0x3c, !PT ;  /* 0x000000050f0f7c12 */ /* 0x000fe2000f8e3cff */
[----:B--2---:R-:W-:Y:S01]  /*6490*/  USEL UR12, UR4, URZ, UP0 ;  /* 0x000000ff040c7287 */ /* 0x004fe20008000000 */
[----:B------:R-:W-:Y:S11]  /*64a0*/  BRA.U UP1, `(.L_x_104) ;  /* 0xfffffff101e87547 */ /* 0x000ff6000b83ffff */
[----:B------:R-:W-:Y:S01]  /*64b0*/  UIADD3 UR24, UPT, UPT, UR24, 0xa8, URZ ;  /* 0x000000a818187890 */ /* 0x000fe2000fffe0ff */
[----:B------:R-:W-:-:S03]  /*64c0*/  SHF.L.U32 R3, R15, 0x1f, RZ ;  /* 0x0000001f0f037819 */ /* 0x000fc600000006ff */
[----:B------:R-:W-:-:S09]  /*64d0*/  ULEA UR4, UR12, UR24, 0x3 ;  /* 0x000000180c047291 */ /* 0x000fd2000f8e18ff */
[----:B------:R-:W2:Y:S02]  /*64e0*/  SYNCS.PHASECHK.TRANS64.TRYWAIT P0, [UR4], R3 ;  /* 0x00000003ff0075a7 */ /* 0x000ea40008001104 */
[----:B--2---:R-:W-:Y:S05]  /*64f0*/  @!P0 BRA `(.L_x_105) ;  /* 0x0000003800708947 */ /* 0x004fea0003800000 */
.L_x_186:
[----:B------:R-:W-:-:S04]  /*6500*/  UIADD3 UR4, UPT, UPT, UR12, 0x1, URZ ;  /* 0x000000010c047890 */ /* 0x000fc8000fffe0ff */
[----:B------:R-:W-:-:S04]  /*6510*/  UISETP.NE.AND UP0, UPT, UR4, 0x3, UPT ;  /* 0x000000030400788c */ /* 0x000fc8000bf05270 */
[----:B------:R-:W-:Y:S02]  /*6520*/  USEL UR6, URZ, 0x1, UP0 ;  /* 0x00000001ff067887 */ /* 0x000fe40008000000 */
[----:B------:R-:W-:-:S04]  /*6530*/  USEL UR4, UR4, URZ, UP0 ;  /* 0x000000ff04047287 */ /* 0x000fc80008000000 */
[----:B------:R-:W-:Y:S01]  /*6540*/  ULEA UR5, UR4, UR24, 0x3 ;  /* 0x0000001804057291 */ /* 0x000fe2000f8e18ff */
[----:B------:R-:W-:-:S04]  /*6550*/  LOP3.LUT R15, R15, UR6, RZ, 0x3c, !PT ;  /* 0x000000060f0f7c12 */ /* 0x000fc8000f8e3cff */
[----:B--2---:R-:W-:-:S04]  /*6560*/  SHF.L.U32 R3, R15, 0x1f, RZ ;  /* 0x0000001f0f037819 */ /* 0x004fc800000006ff */
[----:B------:R-:W2:Y:S02]  /*6570*/  SYNCS.PHASECHK.TRANS64.TRYWAIT P0, [UR5], R3 ;  /* 0x00000003ff0075a7 */ /* 0x000ea40008001105 */
[----:B--2---:R-:W-:Y:S05]  /*6580*/  @!P0 BRA `(.L_x_106) ;  /* 0x0000003800648947 */ /* 0x004fea0003800000 */
.L_x_188:
[----:B------:R-:W-:-:S04]  /*6590*/  UIADD3 UR4, UPT, UPT, UR4, 0x1, URZ ;  /* 0x0000000104047890 */ /* 0x000fc8000fffe0ff */
[----:B------:R-:W-:-:S04]  /*65a0*/  UISETP.NE.AND UP0, UPT, UR4, 0x3, UPT ;  /* 0x000000030400788c */ /* 0x000fc8000bf05270 */
[----:B------:R-:W-:Y:S02]  /*65b0*/  USEL UR5, URZ, 0x1, UP0 ;  /* 0x00000001ff057887 */ /* 0x000fe40008000000 */
[----:B------:R-:W-:-:S04]  /*65c0*/  USEL UR4, UR4, URZ, UP0 ;  /* 0x000000ff04047287 */ /* 0x000fc80008000000 */
[----:B------:R-:W-:Y:S01]  /*65d0*/  ULEA UR4, UR4, UR24, 0x3 ;  /* 0x0000001804047291 */ /* 0x000fe2000f8e18ff */
[----:B--2---:R-:W-:-:S04]  /*65e0*/  LOP3.LUT R3, R15, UR5, RZ, 0x3c, !PT ;  /* 0x000000050f037c12 */ /* 0x004fc8000f8e3cff */
[----:B------:R-:W-:Y:S01]  /*65f0*/  SHF.L.U32 R3, R3, 0x1f, RZ ;  /* 0x0000001f03037819 */ /* 0x000fe200000006ff */
[----:B------:R-:W-:-:S07]  /*6600*/  IMAD.U32 R0, RZ, RZ, UR4 ;  /* 0x00000004ff007e24 */ /* 0x000fce000f8e00ff */
.L_x_107:
[----:B--2---:R2:W3:Y:S02]  /*6610*/  SYNCS.PHASECHK.TRANS64.TRYWAIT P0, [R0+URZ], R3 ;  /* 0x00000003000075a7 */ /* 0x0044e400080011ff */
[----:B---3--:R-:W-:Y:S05]  /*6620*/  @!P0 NANOSLEEP.SYNCS 0x989680 ;  /* 0x009896800000895d */ /* 0x008fea0003900000 */
[----:B------:R-:W3:Y:S02]  /*6630*/  @!P0 SYNCS.PHASECHK.TRANS64 P0, [R0+URZ], R3 ;  /* 0x00000003000085a7 */ /* 0x000ee400080010ff */
[----:B-1-3--:R-:W-:Y:S05]  /*6640*/  @P0 EXIT ;  /* 0x000000000000094d */ /* 0x00afea0003800000 */
[----:B------:R-:W-:Y:S05]  /*6650*/  BRA `(.L_x_107) ;  /* 0xfffffffc00ec7947 */ /* 0x000fea000383ffff */
.L_x_95:
[----:B------:R-:W-:-:S06]  /*6660*/  UISETP.GE.AND UP0, UPT, UR24, 0x4, UPT ;  /* 0x000000041800788c */ /* 0x000fcc000bf06270 */
[----:B------:R-:W-:-:S13]  /*6670*/  PLOP3.LUT P0, PT, PT, PT, UP0, 0x80, 0x8 ;  /* 0x000000000008781c */ /* 0x000fda0003f0f008 */
[----:B------:R-:W-:Y:S05]  /*6680*/  @!P0 EXIT ;  /* 0x000000000000894d */ /* 0x000fea0003800000 */
[----:B------:R-:W1:Y:S08]  /*6690*/  S2UR UR4, SR_CgaCtaId ;  /* 0x00000000000479c3 */ /* 0x000e700000008800 */
[----:B------:R-:W-:Y:S01]  /*66a0*/  BAR.SYNC.DEFER_BLOCKING 0x6, 0xa0 ;  /* 0x0182800000007b1d */ /* 0x000fe20000010000 */
[C---:B------:R-:W-:Y:S01]  /*66b0*/  IMAD.SHL.U32 R5, R95.reuse, 0x20, RZ ;  /* 0x000000205f057824 */ /* 0x040fe200078e00ff */
[C---:B------:R-:W-:Y:S01]  /*66c0*/  LOP3.LUT R96, R95.reuse, 0x2, RZ, 0xc0, !PT ;  /* 0x000000025f607812 */ /* 0x040fe200078ec0ff */
[C---:B------:R-:W-:Y:S01]  /*66d0*/  IMAD.SHL.U32 R100, R95.reuse, 0x4, RZ ;  /* 0x000000045f647824 */ /* 0x040fe200078e00ff */
[C---:B------:R-:W-:Y:S01]  /*66e0*/  LOP3.LUT R101, R95.reuse, 0x60, RZ, 0xc0, !PT ;  /* 0x000000605f657812 */ /* 0x040fe200078ec0ff */
[----:B------:R-:W-:Y:S01]  /*66f0*/  IMAD.U32 R37, R95, 0x10000, RZ ;  /* 0x000100005f257824 */ /* 0x000fe200078e00ff */
[----:B------:R-:W-:-:S02]  /*6700*/  UMOV UR47, 0x400 ;  /* 0x00000400002f7882 */ /* 0x000fc40000000000 */
[----:B------:R-:W2:Y:S01]  /*6710*/  LDC.64 R80, c[0x0][0xc88] ;  /* 0x00032200ff507b82 */ /* 0x000ea20000000a00 */
[----:B------:R-:W-:Y:S01]  /*6720*/  LOP3.LUT R7, R5, 0xc0, RZ, 0xc0, !PT ;  /* 0x000000c005077812 */ /* 0x000fe200078ec0ff */
[----:B------:R-:W-:Y:S01]  /*6730*/  HFMA2 R36, -RZ, RZ, 0, 0 ;  /* 0x00000000ff247431 */ /* 0x000fe200000001ff */
[----:B------:R-:W-:Y:S01]  /*6740*/  LOP3.LUT R95, R95, 0x4, RZ, 0xc0, !PT ;  /* 0x000000045f5f7812 */ /* 0x000fe200078ec0ff */
[----:B------:R-:W-:Y:S01]  /*6750*/  IMAD.MOV.U32 R98, RZ, RZ, RZ ;  /* 0x000000ffff627224 */ /* 0x000fe200078e00ff */
[----:B------:R-:W-:Y:S01]  /*6760*/  LOP3.LUT R100, R7, 0x18, R100, 0xf8, !PT ;  /* 0x0000001807647812 */ /* 0x000fe200078ef864 */
[----:B------:R-:W-:Y:S01]  /*6770*/  IMAD.MOV.U32 R94, RZ, RZ, RZ ;  /* 0x000000ffff5e7224 */ /* 0x000fe200078e00ff */
[----:B------:R-:W-:Y:S01]  /*6780*/  LOP3.LUT R37, R37, 0x600000, RZ, 0xc0, !PT ;  /* 0x0060000025257812 */ /* 0x000fe200078ec0ff */
[----:B------:R-:W3:Y:S01]  /*6790*/  LDC.64 R82, c[0x0][0xc90] ;  /* 0x00032400ff527b82 */ /* 0x000ee20000000a00 */
[----:B------:R-:W-:Y:S01]  /*67a0*/  IADD3 R99, PT, PT, -R95, 0x2, RZ ;  /* 0x000000025f637810 */ /* 0x000fe20007ffe1ff */
[----:B------:R-:W-:Y:S01]  /*67b0*/  IMAD.MOV R96, RZ, RZ, -R96 ;  /* 0x000000ffff607224 */ /* 0x000fe200078e0a60 */
[----:B------:R-:W-:Y:S01]  /*67c0*/  LOP3.LUT R100, R100, 0xf20, R5, 0xf8, !PT ;  /* 0x00000f2064647812 */ /* 0x000fe200078ef805 */
[----:B------:R-:W4:Y:S01]  /*67d0*/  LDCU UR62, c[0x0][0x370] ;  /* 0x00006e00ff3e77ac */ /* 0x000f220008000800 */
[----:B------:R-:W-:Y:S01]  /*67e0*/  MOV R97, RZ ;  /* 0x000000ff00617202 */ /* 0x000fe20000000f00 */
[----:B------:R-:W-:Y:S01]  /*67f0*/  IMAD.SHL.U32 R99, R99, 0x10, RZ ;  /* 0x0000001063637824 */ /* 0x000fe200078e00ff */
[----:B------:R-:W-:Y:S01]  /*6800*/  IADD3 R95, PT, PT, -R95, RZ, RZ ;  /* 0x000000ff5f5f7210 */ /* 0x000fe20007ffe1ff */
[----:B-1----:R-:W-:Y:S01]  /*6810*/  ULEA UR47, UR4, UR47, 0x18 ;  /* 0x0000002f042f7291 */ /* 0x002fe2000f8ec0ff */
[----:B------:R-:W1:Y:S01]  /*6820*/  LDC.64 R78, c[0x0][0xcb0] ;  /* 0x00032c00ff4e7b82 */ /* 0x000e620000000a00 */
[----:B------:R-:W-:Y:S01]  /*6830*/  UMOV UR54, 0x1 ;  /* 0x0000000100367882 */ /* 0x000fe20000000000 */
[----:B------:R-:W-:Y:S01]  /*6840*/  UMOV UR46, URZ ;  /* 0x000000ff002e7c82 */ /* 0x000fe20008000000 */
[----:B------:R-:W-:Y:S01]  /*6850*/  UIADD3 UR4, UPT, UPT, UR47, 0x200, URZ ;  /* 0x000002002f047890 */ /* 0x000fe2000fffe0ff */
[----:B------:R-:W1:Y:S04]  /*6860*/  LDCU UR42, c[0x0][0xf0c] ;  /* 0x0001e180ff2a77ac */ /* 0x000e680008000800 */
[----:B------:R-:W4:Y:S01]  /*6870*/  LDS R0, [UR47+0x160] ;  /* 0x0001602fff007984 */ /* 0x000f220008000800 */
[----:B------:R-:W1:Y:S01]  /*6880*/  LDC.64 R76, c[0x0][0xca8] ;  /* 0x00032a00ff4c7b82 */ /* 0x000e620000000a00 */
[----:B------:R-:W-:Y:S01]  /*6890*/  LEA R100, R100, UR4, 0x1 ;  /* 0x0000000464647c11 */ /* 0x000fe2000f8e08ff */
[----:B------:R-:W1:Y:S01]  /*68a0*/  LDCU UR38, c[0x0][0xf30] ;  /* 0x0001e600ff2677ac */ /* 0x000e620008000800 */
[----:B------:R-:W1:Y:S01]  /*68b0*/  LDCU.64 UR60, c[0x0][0xc88] ;  /* 0x00019100ff3c77ac */ /* 0x000e620008000a00 */
[----:B------:R-:W1:Y:S01]  /*68c0*/  LDCU.64 UR40, c[0x0][0xf28] ;  /* 0x0001e500ff2877ac */ /* 0x000e620008000a00 */
[----:B------:R-:W1:Y:S01]  /*68d0*/  LDCU.128 UR56, c[0x0][0xf10] ;  /* 0x0001e200ff3877ac */ /* 0x000e620008000c00 */
[----:B------:R-:W1:Y:S01]  /*68e0*/  LDCU UR55, c[0x0][0x374] ;  /* 0x00006e80ff3777ac */ /* 0x000e620008000800 */
[----:B------:R-:W-:Y:S01]  /*68f0*/  UMOV UR53, URZ ;  /* 0x000000ff00357c82 */ /* 0x000fe20008000000 */
[----:B------:R-:W-:Y:S01]  /*6900*/  UMOV UR52, URZ ;  /* 0x000000ff00347c82 */ /* 0x000fe20008000000 */
[----:B----4-:R-:W-:-:S02]  /*6910*/  IMAD.IADD R37, R0, 0x1, R37 ;  /* 0x0000000100257824 */ /* 0x010fc400078e0225 */
[----:B--23--:R-:W-:-:S07]  /*6920*/  IMAD.U32 R0, RZ, RZ, UR4 ;  /* 0x00000004ff007e24 */ /* 0x00cfce000f8e00ff */
.L_x_138:
[C---:B------:R-:W-:Y:S02]  /*6930*/  LEA R3, R94.reuse, UR47, 0x3 ;  /* 0x0000002f5e037c11 */ /* 0x040fe4000f8e18ff */
[----:B------:R-:W-:Y:S02]  /*6940*/  SHF.L.U32 R0, R97, 0x1f, RZ ;  /* 0x0000001f61007819 */ /* 0x000fe400000006ff */
[----:B------:R-:W-:Y:S02]  /*6950*/  LEA R5, R94, UR47, 0x4 ;  /* 0x0000002f5e057c11 */ /* 0x000fe4000f8e20ff */
[----:B------:R-:W2:Y:S02]  /*6960*/  SYNCS.PHASECHK.TRANS64.TRYWAIT P0, [R3+URZ+0xd0], R0 ;  /* 0x0000d000030075a7 */ /* 0x000ea400080011ff */
[----:B-12---:R-:W-:Y:S05]  /*6970*/  @!P0 BRA `(.L_x_108) ;  /* 0x0000003400808947 */ /* 0x006fea0003800000 */
.L_x_189:
[----:B------:R-:W3:Y:S01]  /*6980*/  LDS.128 R4, [R5+0x140] ;  /* 0x0001400005047984 */ /* 0x000ee20000000c00 */
[----:B------:R-:W-:Y:S01]  /*6990*/  UISETP.GE.AND UP0, UPT, UR39, 0x1, UPT ;  /* 0x000000012700788c */ /* 0x000fe2000bf06270 */
[----:B------:R-:W-:Y:S01]  /*69a0*/  @!PT LDS RZ, [RZ] ;  /* 0x00000000fffff984 */ /* 0x000fe20000000800 */
[----:B------:R-:W-:Y:S01]  /*69b0*/  @!PT LDS RZ, [RZ] ;  /* 0x00000000fffff984 */ /* 0x000fe20000000800 */
[----:B------:R-:W-:Y:S01]  /*69c0*/  @!PT LDS RZ, [RZ] ;  /* 0x00000000fffff984 */ /* 0x000fe20000000800 */
[----:B------:R-:W-:Y:S01]  /*69d0*/  @!PT LDS RZ, [RZ] ;  /* 0x00000000fffff984 */ /* 0x000fe20000000800 */
[----:B------:R4:W-:Y:S06]  /*69e0*/  MEMBAR.ALL.CTA ;  /* 0x0000000000007992 */ /* 0x0009ec0000008000 */
[----:B----4-:R-:W4:Y:S01]  /*69f0*/  FENCE.VIEW.ASYNC.S ;  /* 0x00000000000073c6 */ /* 0x010f220000000000 */
[----:B---3--:R-:W-:Y:S11]  /*6a00*/  LOP3.LUT P0, RZ, R6, 0x1, RZ, 0xc0, !PT ;  /* 0x0000000106ff7812 */ /* 0x008ff6000780c0ff */
[----:B------:R-:W-:Y:S02]  /*6a10*/  @!UPT UIADD3 URZ, UPT, UPT, URZ, URZ, URZ ;  /* 0x000000fffffff290 */ /* 0x000fe4000fffe0ff */
[----:B----4-:R-:W-:Y:S01]  /*6a20*/  VOTEU.ANY UP1, P0 ;  /* 0x0000000000ff7886 */ /* 0x010fe20000020100 */
[----:B------:R-:W-:Y:S01]  /*6a30*/  PLOP3.LUT P0, PT, PT, PT, UP1, 0x80, 0x8 ;  /* 0x000000000008781c */ /* 0x000fe20003f0f018 */
[----:B------:R-:W-:Y:S06]  /*6a40*/  UP2UR UR4, UPR, URZ, 0x2 ;  /* 0x00000002ff047883 */ /* 0x000fec0008000000 */
[----:B------:R-:W-:Y:S06]  /*6a50*/  IMAD.U32 R102, RZ, RZ, UR4 ;  /* 0x00000004ff667e24 */ /* 0x000fec000f8e00ff */
[----:B--2---:R-:W-:Y:S02]  /*6a60*/  @P0 SHF.R.U32.HI R0, RZ, 0x10, R5 ;  /* 0x00000010ff000819 */ /* 0x004fe40000011605 */
        /* <DEDUP_REMOVED lines=12> */
[----:B------:R-:W3:Y:S01]  /*6b30*/  LDCU UR12, c[0x0][0xf20] ;  /* 0x0001e400ff0c77ac */ /* 0x000ee20008000800 */
[----:B-1----:R-:W-:Y:S02]  /*6b40*/  UIMAD.WIDE.U32 UR4, UR55, UR59, URZ ;  /* 0x0000003b370472a5 */ /* 0x002fe4000f8e00ff */
[----:B------:R-:W-:Y:S02]  /*6b50*/  UIMAD.WIDE.U32 UR6, UR62, UR56, URZ ;  /* 0x000000383e0672a5 */ /* 0x000fe4000f8e00ff */
[----:B------:R-:W-:Y:S02]  /*6b60*/  UISETP.NE.AND UP0, UPT, UR58, 0x1, UPT ;  /* 0x000000013a00788c */ /* 0x000fe4000bf05270 */
[----:B------:R-:W-:Y:S02]  /*6b70*/  UIMAD.WIDE.U32 UR8, UR36, UR59, URZ ;  /* 0x0000003b240872a5 */ /* 0x000fe4000f8e00ff */
[----:B------:R-:W-:Y:S02]  /*6b80*/  UIMAD.WIDE.U32 UR10, UR37, UR56, URZ ;  /* 0x00000038250a72a5 */ /* 0x000fe4000f8e00ff */
[----:B------:R-:W-:Y:S02]  /*6b90*/  UISETP.NE.AND UP1, UPT, UR42, 0x1, UPT ;  /* 0x000000012a00788c */ /* 0x000fe4000bf25270 */
[----:B------:R-:W-:Y:S01]  /*6ba0*/  UISETP.NE.AND UP2, UPT, UR39, 0x1, UPT ;  /* 0x000000012700788c */ /* 0x000fe2000bf45270 */
[----:B------:R-:W-:Y:S02]  /*6bb0*/  UMOV UR4, UR5 ;  /* 0x0000000500047c82 */ /* 0x000fe40008000000 */
[----:B---3--:R-:W-:Y:S03]  /*6bc0*/  USHF.R.U32.HI UR5, URZ, UR12, UR4 ;  /* 0x0000000cff057299 */ /* 0x008fe60008011604 */
[----:B------:R-:W-:Y:S02]  /*6bd0*/  UMOV UR4, UR7 ;  /* 0x0000000700047c82 */ /* 0x000fe40008000000 */
[----:B------:R-:W-:Y:S02]  /*6be0*/  USHF.R.U32.HI UR7, URZ, UR57, UR4 ;  /* 0x00000039ff077299 */ /* 0x000fe40008011604 */
[----:B------:R-:W-:Y:S02]  /*6bf0*/  USEL UR4, UR55, UR5, !UP0 ;  /* 0x0000000537047287 */ /* 0x000fe4000c000000 */
[----:B------:R-:W-:Y:S01]  /*6c00*/  USEL UR7, UR62, UR7, !UP1 ;  /* 0x000000073e077287 */ /* 0x000fe2000c800000 */
[----:B------:R-:W-:Y:S01]  /*6c10*/  UMOV UR5, UR9 ;  /* 0x0000000900057c82 */ /* 0x000fe20008000000 */
[----:B------:R-:W-:Y:S02]  /*6c20*/  UIMAD.WIDE.U32 UR8, UR4, UR40, URZ ;  /* 0x00000028040872a5 */ /* 0x000fe4000f8e00ff */
[----:B------:R-:W-:Y:S03]  /*6c30*/  USHF.R.U32.HI UR6, URZ, UR12, UR5 ;  /* 0x0000000cff067299 */ /* 0x000fe60008011605 */
[----:B------:R-:W-:Y:S01]  /*6c40*/  UMOV UR5, UR11 ;  /* 0x0000000b00057c82 */ /* 0x000fe20008000000 */
[----:B------:R-:W-:Y:S02]  /*6c50*/  UIMAD.WIDE.U32 UR10, UR7, UR40, URZ ;  /* 0x00000028070a72a5 */ /* 0x000fe4000f8e00ff */
[----:B------:R-:W-:Y:S02]  /*6c60*/  USHF.R.U32.HI UR12, URZ, UR57, UR5 ;  /* 0x00000039ff0c7299 */ /* 0x000fe40008011605 */
[----:B------:R-:W-:Y:S01]  /*6c70*/  USEL UR6, UR36, UR6, !UP0 ;  /* 0x0000000624067287 */ /* 0x000fe2000c000000 */
[----:B------:R-:W-:Y:S02]  /*6c80*/  UMOV UR5, UR9 ;  /* 0x0000000900057c82 */ /* 0x000fe40008000000 */
[----:B------:R-:W-:Y:S01]  /*6c90*/  UMOV UR10, UR11 ;  /* 0x0000000b000a7c82 */ /* 0x000fe20008000000 */
[----:B------:R-:W-:Y:S02]  /*6ca0*/  @UP2 USHF.R.U32.HI UR4, URZ, UR41, UR5 ;  /* 0x00000029ff042299 */ /* 0x000fe40008011605 */
[----:B------:R-:W-:Y:S02]  /*6cb0*/  @UP2 USHF.R.U32.HI UR7, URZ, UR41, UR10 ;  /* 0x00000029ff072299 */ /* 0x000fe4000801160a */
[----:B------:R-:W-:Y:S02]  /*6cc0*/  UIMAD UR4, UR39, UR4, URZ ;  /* 0x00000004270472a4 */ /* 0x000fe4000f8e02ff */
[----:B------:R-:W-:Y:S02]  /*6cd0*/  UIMAD.WIDE.U32 UR10, UR6, UR40, URZ ;  /* 0x00000028060a72a5 */ /* 0x000fe4000f8e00ff */
[----:B------:R-:W-:Y:S02]  /*6ce0*/  USEL UR5, UR37, UR12, !UP1 ;  /* 0x0000000c25057287 */ /* 0x000fe4000c800000 */
[----:B------:R-:W-:Y:S02]  /*6cf0*/  UIMAD UR8, UR39, UR7, URZ ;  /* 0x00000007270872a4 */ /* 0x000fe4000f8e02ff */
[----:B------:R-:W-:Y:S03]  /*6d00*/  UISETP.GE.AND UP0, UPT, UR6, UR4, UPT ;  /* 0x000000040600728c */ /* 0x000fe6000bf06270 */
[----:B------:R-:W-:Y:S01]  /*6d10*/  UMOV UR4, UR11 ;  /* 0x0000000b00047c82 */ /* 0x000fe20008000000 */
[----:B------:R-:W-:Y:S02]  /*6d20*/  UISETP.GE.OR UP0, UPT, UR5, UR8, UP0 ;  /* 0x000000080500728c */ /* 0x000fe40008706670 */
[----:B------:R-:W-:Y:S02]  /*6d30*/  USHF.R.U32.HI UR4, URZ, UR41, UR4 ;  /* 0x00000029ff047299 */ /* 0x000fe40008011604 */
[----:B------:R-:W-:Y:S02]  /*6d40*/  UIMAD.WIDE.U32 UR8, UR5, UR40, URZ ;  /* 0x00000028050872a5 */ /* 0x000fe4000f8e00ff */
[----:B------:R-:W-:Y:S02]  /*6d50*/  USEL UR11, UR6, UR4, !UP2 ;  /* 0x00000004060b7287 */ /* 0x000fe4000d000000 */
[----:B------:R-:W-:Y:S02]  /*6d60*/  UIADD3 UR8, UPT, UPT, -UR5, URZ, URZ ;  /* 0x000000ff05087290 */ /* 0x000fe4000fffe1ff */
[----:B------:R-:W-:Y:S01]  /*6d70*/  UIADD3 UR10, UPT, UPT, -UR11, URZ, URZ ;  /* 0x000000ff0b0a7290 */ /* 0x000fe2000fffe1ff */
[----:B------:R-:W-:Y:S01]  /*6d80*/  @!UP0 UMOV UR4, UR9 ;  /* 0x0000000900048c82 */ /* 0x000fe20008000000 */
[----:B------:R-:W-:Y:S02]  /*6d90*/  UIADD3 UR9, UPT, UPT, -UR6, URZ, URZ ;  /* 0x000000ff06097290 */ /* 0x000fe4000fffe1ff */
[----:B------:R-:W-:Y:S02]  /*6da0*/  @!UP0 USHF.R.U32.HI UR4, URZ, UR41, UR4 ;  /* 0x00000029ff048299 */ /* 0x000fe40008011604 */
[----:B------:R-:W-:Y:S02]  /*6db0*/  UIMAD UR10, UR39, UR10, UR6 ;  /* 0x0000000a270a72a4 */ /* 0x000fe4000f8e0206 */
[----:B------:R-:W-:Y:S04]  /*6dc0*/  @!UP0 USEL UR4, UR5, UR4, !UP2 ;  /* 0x0000000405048287 */ /* 0x000fe8000d000000 */
[----:B------:R-:W-:Y:S02]  /*6dd0*/  @!UP0 UIMAD UR10, UR7, UR10, UR4 ;  /* 0x0000000a070a82a4 */ /* 0x000fe4000f8e0204 */
[----:B------:R-:W-:Y:S02]  /*6de0*/  @!UP0 UIADD3 UR11, UPT, UPT, UR11, -UR4, URZ ;  /* 0x800000040b0b8290 */ /* 0x000fe4000fffe0ff */
[----:B------:R-:W-:Y:S02]  /*6df0*/  UIMAD UR7, UR42, UR8, UR37 ;  /* 0x000000082a0772a4 */ /* 0x000fe4000f8e0225 */
[----:B------:R-:W-:Y:S02]  /*6e00*/  @!UP0 UIMAD UR6, UR11, UR39, UR5 ;  /* 0x000000270b0682a4 */ /* 0x000fe4000f8e0205 */
[----:B------:R-:W-:Y:S01]  /*6e10*/  UIMAD UR4, UR58, UR9, UR36 ;  /* 0x000000093a0472a4 */ /* 0x000fe2000f8e0224 */
[----:B------:R-:W-:Y:S02]  /*6e20*/  @!UP0 UMOV UR5, UR10 ;  /* 0x0000000a00058c82 */ /* 0x000fe40008000000 */
[----:B------:R-:W-:Y:S02]  /*6e30*/  UIMAD UR37, UR5, UR42, UR7 ;  /* 0x0000002a052572a4 */ /* 0x000fe4000f8e0207 */
[----:B------:R-:W-:Y:S11]  /*6e40*/  UIMAD UR36, UR6, UR58, UR4 ;  /* 0x0000003a062472a4 */ /* 0x000ff6000f8e0204 */
[----:B------:R-:W-:Y:S01]  /*6e50*/  @!UPT UIADD3 URZ, UPT, UPT, URZ, URZ, URZ ;  /* 0x000000fffffff290 */ /* 0x000fe2000fffe0ff */
.L_x_109:
[----:B-1----:R-:W-:Y:S01]  /*6e60*/  UISETP.NE.AND UP0, UPT, UR38, 0x1, UPT ;  /* 0x000000012600788c */ /* 0x002fe2000bf05270 */
[----:B------:R-:W-:Y:S01]  /*6e70*/  IADD3 R94, PT, PT, R94, 0x1, RZ ;  /* 0x000000015e5e7810 */ /* 0x000fe20007ffe0ff */
[----:B------:R-:W-:Y:S02]  /*6e80*/  UIADD3 UR11, UPT, UPT, UR47, 0x200, URZ ;  /* 0x000002002f0b7890 */ /* 0x000fe4000fffe0ff */
[----:B------:R-:W-:Y:S02]  /*6e90*/  USHF.L.U32 UR50, UR27, 0x7, URZ ;  /* 0x000000071b327899 */ /* 0x000fe400080006ff */
[----:B------:R-:W-:Y:S05]  /*6ea0*/  USHF.L.U32 UR49, UR25, 0x6, URZ ;  /* 0x0000000619317899 */ /* 0x000fea00080006ff */
[----:B------:R-:W1:Y:S01]  /*6eb0*/  @!UP0 LDCU.128 UR12, c[0x0][0xf10] ;  /* 0x0001e200ff0c87ac */ /* 0x000e620008000c00 */
[----:B------:R-:W3:Y:S01]  /*6ec0*/  @!UP0 LDCU UR5, c[0x0][0xf0c] ;  /* 0x0001e180ff0587ac */ /* 0x000ee20008000800 */
[----:B------:R-:W4:Y:S01]  /*6ed0*/  @!UP0 LDCU UR10, c[0x0][0xf20] ;  /* 0x0001e400ff0a87ac */ /* 0x000f220008000800 */
[----:B-1----:R-:W-:Y:S02]  /*6ee0*/  UIMAD.WIDE.U32 UR8, UR37, UR12, URZ ;  /* 0x0000000c250872a5 */ /* 0x002fe4000f8e00ff */
[----:B------:R-:W-:Y:S02]  /*6ef0*/  UIMAD.WIDE.U32 UR6, UR36, UR15, URZ ;  /* 0x0000000f240672a5 */ /* 0x000fe4000f8e00ff */
[----:B------:R-:W-:Y:S03]  /*6f00*/  @!UP0 UISETP.NE.AND UP1, UPT, UR14, 0x1, UPT ;  /* 0x000000010e00888c */ /* 0x000fe6000bf25270 */
[----:B------:R-:W-:Y:S01]  /*6f10*/  @!UP0 UMOV UR4, UR9 ;  /* 0x0000000900048c82 */ /* 0x000fe20008000000 */
[----:B---3--:R-:W-:Y:S02]  /*6f20*/  @!UP0 UISETP.NE.AND UP2, UPT, UR5, 0x1, UPT ;  /* 0x000000010500888c */ /* 0x008fe4000bf45270 */
[----:B------:R-:W-:Y:S01]  /*6f30*/  @!UP0 USHF.R.U32.HI UR4, URZ, UR13, UR4 ;  /* 0x0000000dff048299 */ /* 0x000fe20008011604 */
[----:B------:R-:W-:Y:S02]  /*6f40*/  @!UP0 UMOV UR6, UR7 ;  /* 0x0000000700068c82 */ /* 0x000fe40008000000 */
[----:B----4-:R-:W-:Y:S02]  /*6f50*/  @!UP0 USHF.R.U32.HI UR6, URZ, UR10, UR6 ;  /* 0x0000000aff068299 */ /* 0x010fe40008011606 */
[----:B------:R-:W-:Y:S02]  /*6f60*/  @!UP0 USEL UR7, UR37, UR4, !UP2 ;  /* 0x0000000425078287 */ /* 0x000fe4000d000000 */
[----:B------:R-:W-:Y:S04]  /*6f70*/  @!UP0 USEL UR6, UR36, UR6, !UP1 ;  /* 0x0000000624068287 */ /* 0x000fe8000c800000 */
[----:B------:R-:W-:Y:S02]  /*6f80*/  @!UP0 UIADD3 UR4, UPT, UPT, -UR7, UR6, URZ ;  /* 0x0000000607048290 */ /* 0x000fe4000fffe1ff */
[----:B------:R-:W-:Y:S02]  /*6f90*/  @!UP0 UIADD3 UR6, UPT, UPT, UR7, -UR6, URZ ;  /* 0x8000000607068290 */ /* 0x000fe4000fffe0ff */
[----:B------:R-:W-:Y:S02]  /*6fa0*/  @!UP0 UIMAD UR37, UR4, UR5, UR37 ;  /* 0x00000005042582a4 */ /* 0x000fe4000f8e0225 */
[----:B------:R-:W-:Y:S02]  /*6fb0*/  @!UP0 UIMAD UR36, UR6, UR14, UR36 ;  /* 0x0000000e062482a4 */ /* 0x000fe4000f8e0224 */
[----:B------:R-:W-:Y:S09]  /*6fc0*/  ULOP3.LUT UP0, URZ, UR11, 0x1b0, URZ, 0xc0, !UPT ;  /* 0x000001b00bff7892 */ /* 0x000ff2000f80c0ff */
[----:B------:R-:W-:Y:S05]  /*6fd0*/  BRA.U !UP0, `(.L_x_110) ;  /* 0x00000001087c7547 */ /* 0x000fea000b800000 */
[----:B------:R-:W1:Y:S01]  /*6fe0*/  LDCU.64 UR8, c[0x4][0x80] ;  /* 0x01001000ff0877ac */ /* 0x000e620008000a00 */
[----:B------:R-:W-:Y:S01]  /*6ff0*/  MOV R2, 0x0 ;  /* 0x0000000000027802 */ /* 0x000fe20000000f00 */
[----:B------:R-:W-:Y:S02]  /*7000*/  HFMA2 R12, -RZ, RZ, 0, 5.9604644775390625e-08 ;  /* 0x00000001ff0c7431 */ /* 0x000fe400000001ff */
[----:B------:R-:W-:Y:S01]  /*7010*/  IMAD.MOV.U32 R8, RZ, RZ, 0x70 ;  /* 0x00000070ff087424 */ /* 0x000fe200078e00ff */
[----:B------:R3:W4:Y:S01]  /*7020*/  LDC.64 R14, c[0x4][R2] ;  /* 0x01000000020e7b82 */ /* 0x0007220000000a00 */
[----:B------:R-:W2:Y:S01]  /*7030*/  LDCU.64 UR6, c[0x4][0x88] ;  /* 0x01001100ff0677ac */ /* 0x000ea20008000a00 */
[----:B------:R-:W-:Y:S01]  /*7040*/  IMAD.MOV.U32 R13, RZ, RZ, RZ ;  /* 0x000000ffff0d7224 */ /* 0x000fe200078e00ff */
[----:B------:R-:W2:Y:S01]  /*7050*/  LDCU.64 UR4, c[0x4][0x8] ;  /* 0x01000100ff0477ac */ /* 0x000ea20008000a00 */
[----:B-1----:R-:W-:Y:S01]  /*7060*/  MOV R5, UR9 ;  /* 0x0000000900057c02 */ /* 0x002fe20008000f00 */
[----:B------:R-:W-:Y:S01]  /*7070*/  IMAD.U32 R4, RZ, RZ, UR8 ;  /* 0x00000008ff047e24 */ /* 0x000fe2000f8e00ff */
[----:B--2---:R-:W-:Y:S01]  /*7080*/  MOV R7, UR7 ;  /* 0x0000000700077c02 */ /* 0x004fe20008000f00 */
[----:B------:R-:W-:Y:S01]  /*7090*/  IMAD.U32 R6, RZ, RZ, UR6 ;  /* 0x00000006ff067e24 */ /* 0x000fe2000f8e00ff */
[----:B------:R-:W-:Y:S01]  /*70a0*/  MOV R11, UR5 ;  /* 0x00000005000b7c02 */ /* 0x000fe20008000f00 */
[----:B------:R-:W-:Y:S02]  /*70b0*/  IMAD.U32 R10, RZ, RZ, UR4 ;  /* 0x00000004ff0a7e24 */ /* 0x000fe4000f8e00ff */
[----:B------:R-:W-:Y:S07]  /*70c0*/  LEPC R20, `(.L_x_111) ;  /* 0x000000001014794e */ /* 0x000fee0000000000 */
[----:B---345:R-:W-:Y:S05]  /*70d0*/  CALL.ABS.NOINC R14 ;  /* 0x000000000e007343 */ /* 0x038fea0003c00000 */
.L_x_111:
[----:B------:R-:W1:Y:S01]  /*70e0*/  LDCU.64 UR8, c[0x4][0x80] ;  /* 0x01001000ff0877ac */ /* 0x000e620008000a00 */
[----:B------:R-:W2:Y:S01]  /*70f0*/  LDC.64 R2, c[0x4][R2] ;  /* 0x0100000002027b82 */ /* 0x000ea20000000a00 */
[----:B------:R-:W-:Y:S02]  /*7100*/  HFMA2 R12, -RZ, RZ, 0, 5.9604644775390625e-08 ;  /* 0x00000001ff0c7431 */ /* 0x000fe400000001ff */
[----:B------:R-:W-:Y:S02]  /*7110*/  IMAD.MOV.U32 R8, RZ, RZ, 0x70 ;  /* 0x00000070ff087424 */ /* 0x000fe400078e00ff */
[----:B------:R-:W-:Y:S01]  /*7120*/  IMAD.MOV.U32 R13, RZ, RZ, RZ ;  /* 0x000000ffff0d7224 */ /* 0x000fe200078e00ff */
[----:B------:R-:W3:Y:S01]  /*7130*/  LDCU.64 UR6, c[0x4][0x88] ;  /* 0x01001100ff0677ac */ /* 0x000ee20008000a00 */
[----:B------:R-:W4:Y:S01]  /*7140*/  LDCU.64 UR4, c[0x4][0x8] ;  /* 0x01000100ff0477ac */ /* 0x000f220008000a00 */
[----:B-1----:R-:W-:Y:S02]  /*7150*/  MOV R4, UR8 ;  /* 0x0000000800047c02 */ /* 0x002fe40008000f00 */
[----:B------:R-:W-:Y:S02]  /*7160*/  MOV R5, UR9 ;  /* 0x0000000900057c02 */ /* 0x000fe40008000f00 */
[----:B---3--:R-:W-:Y:S01]  /*7170*/  MOV R7, UR7 ;  /* 0x0000000700077c02 */ /* 0x008fe20008000f00 */
[----:B------:R-:W-:Y:S01]  /*7180*/  IMAD.U32 R6, RZ, RZ, UR6 ;  /* 0x00000006ff067e24 */ /* 0x000fe2000f8e00ff */
[----:B----4-:R-:W-:Y:S01]  /*7190*/  MOV R11, UR5 ;  /* 0x00000005000b7c02 */ /* 0x010fe20008000f00 */
[----:B------:R-:W-:Y:S02]  /*71a0*/  IMAD.U32 R10, RZ, RZ, UR4 ;  /* 0x00000004ff0a7e24 */ /* 0x000fe4000f8e00ff */
[----:B------:R-:W-:Y:S07]  /*71b0*/  LEPC R20, `(.L_x_110) ;  /* 0x000000001014794e */ /* 0x000fee0000000000 */
[----:B--2---:R-:W-:Y:S05]  /*71c0*/  CALL.ABS.NOINC R2 ;  /* 0x0000000002007343 */ /* 0x004fea0003c00000 */
.L_x_110:
[----:B------:R-:W-:Y:S02]  /*71d0*/  ISETP.NE.U32.AND P0, PT, RZ, UR60, PT ;  /* 0x0000003cff007c0c */ /* 0x000fe4000bf05070 */
[C---:B------:R-:W-:Y:S02]  /*71e0*/  ISETP.NE.U32.AND P1, PT, R82.reuse, RZ, PT ;  /* 0x000000ff5200720c */ /* 0x040fe40003f25070 */
[----:B------:R-:W-:Y:S02]  /*71f0*/  ISETP.NE.U32.AND P4, PT, R82, RZ, PT ;  /* 0x000000ff5200720c */ /* 0x000fe40003f85070 */
[----:B------:R-:W-:Y:S02]  /*7200*/  ISETP.NE.AND.EX P0, PT, RZ, UR61, PT, P0 ;  /* 0x0000003dff007c0c */ /* 0x000fe4000bf05300 */
[C---:B------:R-:W-:Y:S02]  /*7210*/  ISETP.NE.AND.EX P1, PT, R83.reuse, RZ, PT, P1 ;  /* 0x000000ff5300720c */ /* 0x040fe40003f25310 */
[----:B------:R-:W-:Y:S02]  /*7220*/  ISETP.NE.AND.EX P4, PT, R83, RZ, P0, P4 ;  /* 0x000000ff5300720c */ /* 0x000fe40000785340 */
[----:B------:R-:W-:Y:S02]  /*7230*/  ISETP.NE.U32.AND P5, PT, R78, RZ, PT ;  /* 0x000000ff4e00720c */ /* 0x000fe40003fa5070 */
[----:B------:R-:W-:Y:S02]  /*7240*/  ISETP.NE.U32.AND P3, PT, RZ, UR60, PT ;  /* 0x0000003cff007c0c */ /* 0x000fe4000bf65070 */
[----:B------:R-:W-:Y:S02]  /*7250*/  PLOP3.LUT P2, PT, PT, PT, PT, 0x8, 0x80 ;  /* 0x000000000080781c */ /* 0x000fe40003f4e170 */
[----:B------:R-:W-:Y:S02]  /*7260*/  ISETP.NE.AND.EX P5, PT, R79, RZ, PT, P5 ;  /* 0x000000ff4f00720c */ /* 0x000fe40003fa5350 */
[----:B------:R-:W-:Y:S03]  /*7270*/  ISETP.NE.AND.EX P3, PT, RZ, UR61, PT, P3 ;  /* 0x0000003dff007c0c */ /* 0x000fe6000bf65330 */
[----:B------:R-:W-:Y:S01]  /*7280*/  @!P4 PLOP3.LUT P2, PT, P1, PT, PT, 0x80, 0x8 ;  /* 0x000000000008c81c */ /* 0x000fe20000f4f070 */
[----:B------:R-:W-:Y:S01]  /*7290*/  @!UPT UIADD3 URZ, UPT, UPT, URZ, URZ, URZ ;  /* 0x000000fffffff290 */ /* 0x000fe2000fffe0ff */
[----:B------:R-:W-:Y:S11]  /*72a0*/  @!P1 BRA `(.L_x_112) ;  /* 0x0000000000309947 */ /* 0x000ff60003800000 */
[----:B------:R-:W-:Y:S01]  /*72b0*/  ISETP.NE.U32.AND P0, PT, R80, RZ, PT ;  /* 0x000000ff5000720c */ /* 0x000fe20003f05070 */
[----:B------:R-:W1:Y:S01]  /*72c0*/  LDCU.64 UR4, c[0x0][0x358] ;  /* 0x00006b00ff0477ac */ /* 0x000e620008000a00 */
[----:B------:R-:W-:Y:S02]  /*72d0*/  IMAD.MOV.U32 R88, RZ, RZ, 0x1 ;  /* 0x00000001ff587424 */ /* 0x000fe400078e00ff */
[----:B------:R-:W-:Y:S11]  /*72e0*/  ISETP.NE.AND.EX P0, PT, R81, RZ, PT, P0 ;  /* 0x000000ff5100720c */ /* 0x000ff60003f05300 */
[----:B------:R-:W-:Y:S02]  /*72f0*/  @!UPT UIADD3 URZ, UPT, UPT, URZ, URZ, URZ ;  /* 0x000000fffffff290 */ /* 0x000fe4000fffe0ff */
[----:B------:R-:W3:Y:S01]  /*7300*/  @P0 LDC.64 R2, c[0x0][0xc88] ;  /* 0x00032200ff020b82 */ /* 0x000ee20000000a00 */
[----:B--2---:R-:W-:Y:S04]  /*7310*/  @P0 IMAD R0, R82, UR44, RZ ;  /* 0x0000002c52000c24 */ /* 0x004fe8000f8e02ff */
[----:B---3--:R-:W-:Y:S04]  /*7320*/  @P0 IMAD.WIDE R2, R0, 0x4, R2 ;  /* 0x0000000400020825 */ /* 0x008fe800078e0202 */
[----:B------:R-:W-:Y:S01]  /*7330*/  HFMA2 R0, -RZ, RZ, 0, 5.9604644775390625e-08 ;  /* 0x00000001ff007431 */ /* 0x000fe200000001ff */
[----:B-1---5:R1:W5:Y:S04]  /*7340*/  @P0 LDG.E R41, desc[UR4][R2.64] ;  /* 0x0000000402290981 */ /* 0x022368000c1e1900 */
[----:B------:R-:W-:Y:S01]  /*7350*/  @!P0 PRMT R88, R0, 0x7610, R88 ;  /* 0x0000761000588816 */ /* 0x000fe20000000058 */
[----:B-1----:R-:W3:Y:S06]  /*7360*/  @!P0 LDC R41, c[0x0][0xc80] ;  /* 0x00032000ff298b82 */ /* 0x002eec0000000800 */
.L_x_112:
[----:B------:R-:W-:Y:S05]  /*7370*/  @!P5 BRA `(.L_x_113) ;  /* 0x000000000024d947 */ /* 0x000fea0003800000 */
[----:B------:R-:W-:Y:S01]  /*7380*/  ISETP.NE.U32.AND P0, PT, R76, RZ, PT ;  /* 0x000000ff4c00720c */ /* 0x000fe20003f05070 */
[----:B------:R-:W1:Y:S03]  /*7390*/  LDCU.64 UR4, c[0x0][0x358] ;  /* 0x00006b00ff0477ac */ /* 0x000e660008000a00 */
[----:B------:R-:W-:Y:S11]  /*73a0*/  ISETP.NE.AND.EX P0, PT, R77, RZ, PT, P0 ;  /* 0x000000ff4d00720c */ /* 0x000ff60003f05300 */
[----:B------:R-:W-:Y:S02]  /*73b0*/  @!UPT UIADD3 URZ, UPT, UPT, URZ, URZ, URZ ;  /* 0x000000fffffff290 */ /* 0x000fe4000fffe0ff */
[----:B------:R-:W4:Y:S01]  /*73c0*/  @P0 LDC.64 R2, c[0x0][0xca8] ;  /* 0x00032a00ff020b82 */ /* 0x000f220000000a00 */
[----:B--2---:R-:W-:Y:S04]  /*73d0*/  @P0 IMAD R0, R78, UR44, RZ ;  /* 0x0000002c4e000c24 */ /* 0x004fe8000f8e02ff */
[----:B----4-:R-:W-:Y:S05]  /*73e0*/  @P0 IMAD.WIDE R2, R0, 0x4, R2 ;  /* 0x0000000400020825 */ /* 0x010fea00078e0202 */
[----:B-1---5:R1:W5:Y:S02]  /*73f0*/  @P0 LDG.E R38, desc[UR4][R2.64] ;  /* 0x0000000402260981 */ /* 0x022364000c1e1900 */
[----:B-1----:R-:W4:Y:S02]  /*7400*/  @!P0 LDC R38, c[0x0][0xca0] ;  /* 0x00032800ff268b82 */ /* 0x002f240000000800 */
.L_x_113:
[----:B---3-5:R-:W-:Y:S01]  /*7410*/  FSETP.NEU.AND P0, PT, R41, RZ, PT ;  /* 0x000000ff2900720b */ /* 0x028fe20003f0d000 */
[----:B------:R-:W-:Y:S01]  /*7420*/  ULOP3.LUT UR4, UR54, 0x1, URZ, 0x3c, !UPT ;  /* 0x0000000136047892 */ /* 0x000fe2000f8e3cff */
[----:B------:R-:W-:Y:S01]  /*7430*/  SEL R5, RZ, 0xffffffff, P3 ;  /* 0xffffffffff057807 */ /* 0x000fe20001800000 */
[----:B------:R-:W-:Y:S01]  /*7440*/  IMAD.U32 R109, RZ, RZ, UR46 ;  /* 0x0000002eff6d7e24 */ /* 0x000fe2000f8e00ff */
[----:B------:R-:W-:Y:S01]  /*7450*/  @!P4 LOP3.LUT P3, RZ, R88, 0xff, RZ, 0xc0, !PT ;  /* 0x000000ff58ffc812 */ /* 0x000fe2000786c0ff */
[----:B------:R-:W-:Y:S01]  /*7460*/  IMAD.SHL.U32 R85, R96, 0x10, RZ ;  /* 0x0000001060557824 */ /* 0x000fe200078e00ff */
[----:B------:R-:W-:Y:S01]  /*7470*/  @!P4 SEL R2, RZ, 0xffffffff, P0 ;  /* 0xffffffffff02c807 */ /* 0x000fe20000000000 */
[----:B------:R-:W-:Y:S01]  /*7480*/  IMAD.U32 R110, RZ, RZ, UR4 ;  /* 0x00000004ff6e7e24 */ /* 0x000fe2000f8e00ff */
[----:B------:R-:W-:Y:S01]  /*7490*/  LEA R92, R36, UR47, 0x3 ;  /* 0x0000002f245c7c11 */ /* 0x000fe2000f8e18ff */
[----:B------:R-:W-:Y:S01]  /*74a0*/  IMAD.SHL.U32 R109, R109, 0x2000, RZ ;  /* 0x000020006d6d7824 */ /* 0x000fe200078e00ff */
[----:B------:R-:W-:Y:S01]  /*74b0*/  @P2 SEL R2, R5, R2, !P3 ;  /* 0x0000000205022207 */ /* 0x000fe20005800000 */
[----:B------:R-:W-:Y:S01]  /*74c0*/  IMAD.SHL.U32 R84, R95, 0x10, RZ ;  /* 0x000000105f547824 */ /* 0x000fe200078e00ff */
[----:B------:R-:W-:Y:S01]  /*74d0*/  SHF.L.U32 R3, R98, 0x1f, RZ ;  /* 0x0000001f62037819 */ /* 0x000fe200000006ff */
[----:B------:R-:W-:Y:S01]  /*74e0*/  IMAD.IADD R87, R100, 0x1, R109 ;  /* 0x0000000164577824 */ /* 0x000fe200078e026d */
[----:B------:R-:W-:Y:S01]  /*74f0*/  @!P4 LOP3.LUT R2, R2, 0x1, RZ, 0xc0, !PT ;  /* 0x000000010202c812 */ /* 0x000fe200078ec0ff */
[----:B------:R-:W-:Y:S01]  /*7500*/  BSSY B1, `(.L_x_114) ;  /* 0x0000038000017945 */ /* 0x000fe20003800000 */
[----:B------:R-:W-:Y:S01]  /*7510*/  IMAD.MOV.U32 R108, RZ, RZ, 0x1 ;  /* 0x00000001ff6c7424 */ /* 0x000fe200078e00ff */
[----:B------:R-:W-:Y:S02]  /*7520*/  CS2R R74, SRZ ;  /* 0x00000000004a7805 */ /* 0x000fe4000001ff00 */
[----:B------:R-:W-:Y:S01]  /*7530*/  ISETP.NE.U32.OR P5, PT, R2, 0x1, P4 ;  /* 0x000000010200780c */ /* 0x000fe200027a5470 */
[----:B------:R-:W-:Y:S01]  /*7540*/  IMAD.U32 R2, RZ, RZ, UR46 ;  /* 0x0000002eff027e24 */ /* 0x000fe2000f8e00ff */
[----:B------:R-:W-:Y:S01]  /*7550*/  LOP3.LUT P4, R93, R88, 0xff, RZ, 0xc0, !PT ;  /* 0x000000ff585d7812 */ /* 0x000fe2000788c0ff */
[----:B------:R-:W-:Y:S01]  /*7560*/  IMAD.IADD R86, R87, 0x1, R85 ;  /* 0x0000000157567824 */ /* 0x000fe200078e0255 */
[----:B------:R-:W-:Y:S01]  /*7570*/  P2R R103, PR, RZ, 0x20 ;  /* 0x00000020ff677803 */ /* 0x000fe20000000000 */
[----:B------:R-:W-:Y:S01]  /*7580*/  IMAD R39, R36, 0x40, R37 ;  /* 0x0000004024277824 */ /* 0x000fe200078e0225 */
[----:B--2---:R-:W-:Y:S01]  /*7590*/  LEA R0, R2, UR47, 0x3 ;  /* 0x0000002f02007c11 */ /* 0x004fe2000f8e18ff */
[----:B------:R-:W-:Y:S01]  /*75a0*/  IMAD.U32 R111, RZ, RZ, UR46 ;  /* 0x0000002eff6f7e24 */ /* 0x000fe2000f8e00ff */
[----:B------:R-:W-:Y:S02]  /*75b0*/  SEL R2, RZ, 0xffffffff, P0 ;  /* 0xffffffffff027807 */ /* 0x000fe40000000000 */
[----:B------:R-:W-:Y:S02]  /*75c0*/  CS2R R72, SRZ ;  /* 0x0000000000487805 */ /* 0x000fe4000001ff00 */
[----:B------:R-:W-:Y:S02]  /*75d0*/  CS2R R66, SRZ ;  /* 0x0000000000427805 */ /* 0x000fe4000001ff00 */
[----:B------:R-:W-:Y:S02]  /*75e0*/  CS2R R64, SRZ ;  /* 0x0000000000407805 */ /* 0x000fe4000001ff00 */
[----:B------:R-:W-:Y:S02]  /*75f0*/  @P1 SEL R2, R5, R2, !P4 ;  /* 0x0000000205021207 */ /* 0x000fe40006000000 */
[----:B------:R-:W-:Y:S02]  /*7600*/  CS2R R58, SRZ ;  /* 0x00000000003a7805 */ /* 0x000fe4000001ff00 */
[----:B------:R-:W-:Y:S02]  /*7610*/  @P5 SHF.L.U32 R7, R110, 0x1f, RZ ;  /* 0x0000001f6e075819 */ /* 0x000fe400000006ff */
[----:B------:R-:W-:Y:S02]  /*7620*/  CS2R R56, SRZ ;  /* 0x0000000000387805 */ /* 0x000fe4000001ff00 */
[----:B------:R-:W-:Y:S02]  /*7630*/  LOP3.LUT R2, R2, 0x1, RZ, 0xc0, !PT ;  /* 0x0000000102027812 */ /* 0x000fe400078ec0ff */
[----:B------:R-:W-:Y:S01]  /*7640*/  CS2R R50, SRZ ;  /* 0x0000000000327805 */ /* 0x000fe2000001ff00 */
[----:B------:R-:W1:Y:S01]  /*7650*/  @P5 SYNCS.PHASECHK.TRANS64.TRYWAIT P3, [R0+URZ+0x90], R7 ;  /* 0x00009007000055a7 */ /* 0x000e6200080611ff */
[----:B------:R-:W-:Y:S02]  /*7660*/  CS2R R48, SRZ ;  /* 0x0000000000307805 */ /* 0x000fe4000001ff00 */
[----:B------:R-:W-:Y:S01]  /*7670*/  ISETP.NE.U32.AND P0, PT, R2, 0x1, PT ;  /* 0x000000010200780c */ /* 0x000fe20003f05070 */
[----:B------:R-:W-:Y:S02]  /*7680*/  IMAD.IADD R47, R87, 0x1, R84 ;  /* 0x00000001572f7824 */ /* 0x000fe400078e0254 */
[----:B------:R-:W-:Y:S01]  /*7690*/  IMAD.IADD R46, R99, 0x1, R86 ;  /* 0x00000001632e7824 */ /* 0x000fe200078e0256 */
[----:B------:R-:W-:Y:S01]  /*76a0*/  P2R R112, PR, RZ, 0x1 ;  /* 0x00000001ff707803 */ /* 0x000fe20000000000 */
[----:B------:R2:W3:Y:S01]  /*76b0*/  SYNCS.PHASECHK.TRANS64.TRYWAIT P2, [R92+URZ+0xf0], R3 ;  /* 0x0000f0035c0075a7 */ /* 0x0004e200080411ff */
[----:B-1----:R-:W-:Y:S01]  /*76c0*/  @P5 SEL R108, RZ, 0x1, !P3 ;  /* 0x00000001ff6c5807 */ /* 0x002fe20005800000 */
[----:B--2---:R-:W-:Y:S06]  /*76d0*/  @!P5 BRA `(.L_x_115) ;  /* 0x000000000068d947 */ /* 0x004fec0003800000 */
[----:B------:R-:W-:Y:S01]  /*76e0*/  ISETP.NE.AND P0, PT, R108, RZ, PT ;  /* 0x000000ff6c00720c */ /* 0x000fe20003f05270 */
[----:B------:R-:W-:Y:S01]  /*76f0*/  BSSY B0, `(.L_x_116) ;  /* 0x000000d000007945 */ /* 0x000fe20003800000 */
[----:B------:R-:W-:Y:S02]  /*7700*/  CS2R R50, SRZ ;  /* 0x0000000000327805 */ /* 0x000fe4000001ff00 */
[----:B------:R-:W-:Y:S02]  /*7710*/  CS2R R48, SRZ ;  /* 0x0000000000307805 */ /* 0x000fe4000001ff00 */
[----:B------:R-:W-:Y:S02]  /*7720*/  CS2R R58, SRZ ;  /* 0x00000000003a7805 */ /* 0x000fe4000001ff00 */
[----:B------:R-:W-:Y:S02]  /*7730*/  CS2R R56, SRZ ;  /* 0x0000000000387805 */ /* 0x000fe4000001ff00 */
[----:B------:R-:W-:Y:S02]  /*7740*/  CS2R R66, SRZ ;  /* 0x0000000000427805 */ /* 0x000fe4000001ff00 */
[----:B------:R-:W-:Y:S02]  /*7750*/  CS2R R64, SRZ ;  /* 0x0000000000407805 */ /* 0x000fe4000001ff00 */
[----:B------:R-:W-:Y:S02]  /*7760*/  CS2R R74, SRZ ;  /* 0x00000000004a7805 */ /* 0x000fe4000001ff00 */
[----:B------:R-:W-:Y:S01]  /*7770*/  CS2R R72, SRZ ;  /* 0x0000000000487805 */ /* 0x000fe2000001ff00 */
[----:B------:R-:W-:Y:S06]  /*7780*/  @P0 BRA `(.L_x_117) ;  /* 0x00000000000c0947 */ /* 0x000fec0003800000 */
[----:B------:R-:W-:Y:S04]  /*7790*/  SHF.L.U32 R5, R110, 0x1f, RZ ;  /* 0x0000001f6e057819 */ /* 0x000fe800000006ff */
[----:B------:R-:W1:Y:S02]  /*77a0*/  SYNCS.PHASECHK.TRANS64.TRYWAIT P0, [R0+URZ+0x90], R5 ;  /* 0x00009005000075a7 */ /* 0x000e6400080011ff */
[----:B-1----:R-:W-:Y:S05]  /*77b0*/  @!P0 BRA `(.L_x_118) ;  /* 0x0000002800048947 */ /* 0x002fea0003800000 */
.L_x_117:
[----:B------:R-:W-:Y:S05]  /*77c0*/  BSYNC B0 ;  /* 0x0000000000007941 */ /* 0x000fea0003800000 */
.L_x_116:
[----:B------:R-:W-:Y:S01]  /*77d0*/  ISETP.NE.AND P0, PT, R112, RZ, PT ;  /* 0x000000ff7000720c */ /* 0x000fe20003f05270 */
[----:B------:R-:W-:Y:S04]  /*77e0*/  UIADD3 UR4, UPT, UPT, UR46, 0x1, URZ ;  /* 0x000000012e047890 */ /* 0x000fe8000fffe0ff */
[----:B------:R-:W-:Y:S04]  /*77f0*/  UISETP.NE.AND UP0, UPT, UR4, 0x3, UPT ;  /* 0x000000030400788c */ /* 0x000fe8000bf05270 */
[----:B------:R-:W-:Y:S02]  /*7800*/  USEL UR5, URZ, 0x1, UP0 ;  /* 0x00000001ff057887 */ /* 0x000fe40008000000 */
[----:B------:R-:W-:Y:S02]  /*7810*/  USEL UR4, UR4, URZ, UP0 ;  /* 0x000000ff04047287 */ /* 0x000fe40008000000 */
[----:B------:R2:W1:Y:S02]  /*7820*/  @P0 LDS.128 R48, [R87] ;  /* 0x0000000057300984 */ /* 0x0004640000000c00 */
[----:B------:R-:W-:Y:S02]  /*7830*/  LOP3.LUT R110, R110, UR5, RZ, 0x3c, !PT ;  /* 0x000000056e6e7c12 */ /* 0x000fe4000f8e3cff */
[----:B------:R2:W1:Y:S01]  /*7840*/  @P0 LDS.128 R56, [R86+0x10] ;  /* 0x0000100056380984 */ /* 0x0004620000000c00 */
[----:B------:R-:W-:Y:S03]  /*7850*/  IMAD.U32 R111, RZ, RZ, UR4 ;  /* 0x00000004ff6f7e24 */ /* 0x000fe6000f8e00ff */
[----:B------:R2:W1:Y:S04]  /*7860*/  @P0 LDS.128 R64, [R47+0x20] ;  /* 0x000020002f400984 */ /* 0x0004680000000c00 */
[----:B------:R2:W1:Y:S02]  /*7870*/  @P0 LDS.128 R72, [R46+0x10] ;  /* 0x000010002e480984 */ /* 0x0004640000000c00 */
.L_x_115:
[----:B------:R-:W-:Y:S05]  /*7880*/  BSYNC B1 ;  /* 0x0000000000017941 */ /* 0x000fea0003800000 */
.L_x_114:
[----:B-1----:R-:W-:Y:S04]  /*7890*/  SHF.R.U32.HI R0, RZ, 0x15, R39 ;  /* 0x00000015ff007819 */ /* 0x002fe80000011627 */
[----:B------:R-:W-:Y:S01]  /*78a0*/  LOP3.LUT P0, RZ, R0, 0x3, R89, 0x48, !PT ;  /* 0x0000000300ff7812 */ /* 0x000fe20007804859 */
[----:B------:R-:W-:Y:S01]  /*78b0*/  @!UPT UIADD3 URZ, UPT, UPT, URZ, URZ, URZ ;  /* 0x000000fffffff290 */ /* 0x000fe2000fffe0ff */
[----:B---3--:R-:W-:Y:S11]  /*78c0*/  @P2 BRA `(.L_x_119) ;  /* 0x0000000000082947 */ /* 0x008ff60003800000 */
[----:B------:R-:W1:Y:S02]  /*78d0*/  SYNCS.PHASECHK.TRANS64.TRYWAIT P1, [R92+URZ+0xf0], R3 ;  /* 0x0000f0035c0075a7 */ /* 0x000e6400080211ff */
[----:B-1----:R-:W-:Y:S05]  /*78e0*/  @!P1 BRA `(.L_x_120) ;  /* 0x0000002400cc9947 */ /* 0x002fea0003800000 */
.L_x_119:
[----:B------:R-:W-:Y:S05]  /*78f0*/  @!P0 BRA `(.L_x_121) ;  /* 0x0000000000408947 */ /* 0x000fea0003800000 */
[----:B------:R-:W3:Y:S01]  /*7900*/  LDCU.64 UR8, c[0x4][0x70] ;  /* 0x01000e00ff0877ac */ /* 0x000ee20008000a00 */
[----:B-1----:R-:W-:Y:S01]  /*7910*/  MOV R3, 0x0 ;  /* 0x0000000000037802 */ /* 0x002fe20000000f00 */
[----:B------:R-:W-:Y:S02]  /*7920*/  HFMA2 R12, -RZ, RZ, 0, 5.9604644775390625e-08 ;  /* 0x00000001ff0c7431 */ /* 0x000fe400000001ff */
[----:B------:R-:W-:Y:S02]  /*7930*/  IMAD.MOV.U32 R8, RZ, RZ, 0x192 ;  /* 0x00000192ff087424 */ /* 0x000fe400078e00ff */
[----:B------:R-:W-:Y:S01]  /*7940*/  IMAD.MOV.U32 R13, RZ, RZ, RZ ;  /* 0x000000ffff0d7224 */ /* 0x000fe200078e00ff */
[----:B------:R-:W1:Y:S01]  /*7950*/  LDCU.64 UR6, c[0x4][0x78] ;  /* 0x01000f00ff0677ac */ /* 0x000e620008000a00 */
[----:B------:R-:W2:Y:S01]  /*7960*/  LDC.64 R2, c[0x4][R3] ;  /* 0x0100000003027b82 */ /* 0x000ea20000000a00 */
[----:B------:R-:W5:Y:S01]  /*7970*/  LDCU.64 UR4, c[0x4][0x10] ;  /* 0x01000200ff0477ac */ /* 0x000f620008000a00 */
[----:B---3--:R-:W-:Y:S01]  /*7980*/  MOV R5, UR9 ;  /* 0x0000000900057c02 */ /* 0x008fe20008000f00 */
[----:B------:R-:W-:Y:S01]  /*7990*/  IMAD.U32 R4, RZ, RZ, UR8 ;  /* 0x00000008ff047e24 */ /* 0x000fe2000f8e00ff */
[----:B-1----:R-:W-:Y:S01]  /*79a0*/  MOV R7, UR7 ;  /* 0x0000000700077c02 */ /* 0x002fe20008000f00 */
[----:B------:R-:W-:Y:S01]  /*79b0*/  IMAD.U32 R6, RZ, RZ, UR6 ;  /* 0x00000006ff067e24 */ /* 0x000fe2000f8e00ff */
[----:B-----5:R-:W-:Y:S01]  /*79c0*/  MOV R11, UR5 ;  /* 0x00000005000b7c02 */ /* 0x020fe20008000f00 */
[----:B------:R-:W-:Y:S02]  /*79d0*/  IMAD.U32 R10, RZ, RZ, UR4 ;  /* 0x00000004ff0a7e24 */ /* 0x000fe4000f8e00ff */
[----:B------:R-:W-:Y:S07]  /*79e0*/  LEPC R20, `(.L_x_121) ;  /* 0x000000001014794e */ /* 0x000fee0000000000 */
[----:B--2-4-:R-:W-:Y:S05]  /*79f0*/  CALL.ABS.NOINC R2 ;  /* 0x0000000002007343 */ /* 0x014fea0003c00000 */
.L_x_121:
[C---:B------:R-:W-:Y:S01]  /*7a00*/  SHF.L.U32 R40, R48.reuse, 0x10, RZ ;  /* 0x0000001030287819 */ /* 0x040fe200000006ff */
[----:B------:R-:W-:Y:S05]  /*7a10*/  WARPSYNC.ALL ;  /* 0x0000000000007948 */ /* 0x000fea0003800000 */
[----:B------:R-:W-:Y:S01]  /*7a20*/  R2UR UR4, R39 ;  /* 0x00000000270472ca */ /* 0x000fe200000e0000 */
[----:B------:R-:W-:Y:S01]  /*7a30*/  BSSY.RECONVERGENT B0, `(.L_x_122) ;  /* 0x0000087000007945 */ /* 0x000fe20003800200 */
[----:B------:R-:W-:Y:S02]  /*7a40*/  LOP3.LUT R43, R48, 0xffff0000, RZ, 0xc0, !PT ;  /* 0xffff0000302b7812 */ /* 0x000fe400078ec0ff */
[----:B------:R-:W-:Y:S02]  /*7a50*/  SHF.L.U32 R42, R49, 0x10, RZ ;  /* 0x00000010312a7819 */ /* 0x000fe400000006ff */
[----:B------:R-:W-:Y:S02]  /*7a60*/  SHF.L.U32 R45, R51, 0x10, RZ ;  /* 0x00000010332d7819 */ /* 0x000fe400000006ff */
[----:B------:R-:W-:Y:S02]  /*7a70*/  LOP3.LUT R44, R75, 0xffff0000, RZ, 0xc0, !PT ;  /* 0xffff00004b2c7812 */ /* 0x000fe400078ec0ff */
[----:B------:R-:W-:Y:S03]  /*7a80*/  ISETP.NE.AND P0, PT, R101, RZ, PT ;  /* 0x000000ff6500720c */ /* 0x000fe60003f05270 */
[----:B------:R-:W4:Y:S02]  /*7a90*/  LDTM.x32 R4, tmem[UR4] ;  /* 0x00000004000479ee */ /* 0x000f2400082c0000 */
[C---:B----4-:R-:W-:Y:S01]  /*7aa0*/  FMUL R0, R38.reuse, R4 ;  /* 0x0000000426007220 */ /* 0x050fe20000400000 */
[C---:B------:R-:W-:Y:S01]  /*7ab0*/  FMUL R2, R38.reuse, R5 ;  /* 0x0000000526027220 */ /* 0x040fe20000400000 */
[C---:B-1----:R-:W-:Y:S01]  /*7ac0*/  FMUL R3, R38.reuse, R6 ;  /* 0x0000000626037220 */ /* 0x042fe20000400000 */
[----:B------:R-:W-:Y:S01]  /*7ad0*/  FMUL R7, R38, R7 ;  /* 0x0000000726077220 */ /* 0x000fe20000400000 */
[----:B------:R-:W-:Y:S01]  /*7ae0*/  FFMA R0, R41, R40, R0 ;  /* 0x0000002829007223 */ /* 0x000fe20000000000 */
[----:B------:R-:W-:Y:S01]  /*7af0*/  LOP3.LUT R40, R49, 0xffff0000, RZ, 0xc0, !PT ;  /* 0xffff000031287812 */ /* 0x000fe200078ec0ff */
[C---:B------:R-:W-:Y:S01]  /*7b00*/  FFMA R2, R41.reuse, R43, R2 ;  /* 0x0000002b29027223 */ /* 0x040fe20000000002 */
[C---:B------:R-:W-:Y:S01]  /*7b10*/  SHF.L.U32 R43, R50.reuse, 0x10, RZ ;  /* 0x00000010322b7819 */ /* 0x040fe200000006ff */
[C---:B------:R-:W-:Y:S01]  /*7b20*/  FFMA R3, R41.reuse, R42, R3 ;  /* 0x0000002a29037223 */ /* 0x040fe20000000003 */
[----:B------:R-:W-:Y:S01]  /*7b30*/  LOP3.LUT R42, R50, 0xffff0000, RZ, 0xc0, !PT ;  /* 0xffff0000322a7812 */ /* 0x000fe200078ec0ff */
[----:B------:R-:W-:Y:S01]  /*7b40*/  FMUL R4, R38, R8 ;  /* 0x0000000826047220 */ /* 0x000fe20000400000 */
[----:B------:R-:W-:Y:S01]  /*7b50*/  F2FP.BF16.F32.PACK_AB R52, R2, R0 ;  /* 0x000000000234723e */ /* 0x000fe200000010ff */
[----:B------:R-:W-:Y:S01]  /*7b60*/  FFMA R7, R41, R40, R7 ;  /* 0x0000002829077223 */ /* 0x000fe20000000007 */
[----:B------:R-:W-:Y:S01]  /*7b70*/  LOP3.LUT R40, R51, 0xffff0000, RZ, 0xc0, !PT ;  /* 0xffff000033287812 */ /* 0x000fe200078ec0ff */
[C---:B------:R-:W-:Y:S01]  /*7b80*/  FMUL R5, R38.reuse, R9 ;  /* 0x0000000926057220 */ /* 0x040fe20000400000 */
[C---:B------:R-:W-:Y:S01]  /*7b90*/  FMUL R6, R38.reuse, R10 ;  /* 0x0000000a26067220 */ /* 0x040fe20000400000 */
[----:B------:R-:W-:Y:S01]  /*7ba0*/  FMUL R11, R38, R11 ;  /* 0x0000000b260b7220 */ /* 0x000fe20000400000 */
[----:B------:R-:W-:Y:S01]  /*7bb0*/  F2FP.BF16.F32.PACK_AB R53, R7, R3 ;  /* 0x000000030735723e */ /* 0x000fe200000010ff */
[C---:B------:R-:W-:Y:S01]  /*7bc0*/  FFMA R4, R41.reuse, R43, R4 ;  /* 0x0000002b29047223 */ /* 0x040fe20000000004 */
[C---:B------:R-:W-:Y:S01]  /*7bd0*/  SHF.L.U32 R43, R56.reuse, 0x10, RZ ;  /* 0x00000010382b7819 */ /* 0x040fe200000006ff */
[----:B------:R-:W-:Y:S01]  /*7be0*/  FFMA R5, R41, R42, R5 ;  /* 0x0000002a29057223 */ /* 0x000fe20000000005 */
[----:B------:R-:W-:Y:S01]  /*7bf0*/  LOP3.LUT R42, R57, 0xffff0000, RZ, 0xc0, !PT ;  /* 0xffff0000392a7812 */ /* 0x000fe200078ec0ff */
[----:B------:R-:W-:Y:S01]  /*7c00*/  FFMA R6, R41, R45, R6 ;  /* 0x0000002d29067223 */ /* 0x000fe20000000006 */
[----:B------:R-:W-:Y:S01]  /*7c10*/  SHF.L.U32 R45, R57, 0x10, RZ ;  /* 0x00000010392d7819 */ /* 0x000fe200000006ff */
[----:B------:R-:W-:Y:S01]  /*7c20*/  FFMA R11, R41, R40, R11 ;  /* 0x00000028290b7223 */ /* 0x000fe2000000000b */
[----:B------:R-:W-:Y:S01]  /*7c30*/  LOP3.LUT R40, R56, 0xffff0000, RZ, 0xc0, !PT ;  /* 0xffff000038287812 */ /* 0x000fe200078ec0ff */
[C---:B------:R-:W-:Y:S01]  /*7c40*/  FMUL R8, R38.reuse, R12 ;  /* 0x0000000c26087220 */ /* 0x040fe20000400000 */
[----:B------:R-:W-:Y:S01]  /*7c50*/  F2FP.BF16.F32.PACK_AB R54, R5, R4 ;  /* 0x000000040536723e */ /* 0x000fe200000010ff */
[C---:B------:R-:W-:Y:S01]  /*7c60*/  FMUL R9, R38.reuse, R13 ;  /* 0x0000000d26097220 */ /* 0x040fe20000400000 */
[----:B------:R-:W-:Y:S01]  /*7c70*/  F2FP.BF16.F32.PACK_AB R55, R11, R6 ;  /* 0x000000060b37723e */ /* 0x000fe200000010ff */
[C---:B------:R-:W-:Y:S01]  /*7c80*/  FMUL R10, R38.reuse, R14 ;  /* 0x0000000e260a7220 */ /* 0x040fe20000400000 */
[----:B------:R-:W-:Y:S01]  /*7c90*/  FMUL R15, R38, R15 ;  /* 0x0000000f260f7220 */ /* 0x000fe20000400000 */
[----:B------:R-:W-:Y:S01]  /*7ca0*/  FFMA R8, R41, R43, R8 ;  /* 0x0000002b29087223 */ /* 0x000fe20000000008 */
[----:B------:R-:W-:Y:S01]  /*7cb0*/  SHF.L.U32 R43, R59, 0x10, RZ ;  /* 0x000000103b2b7819 */ /* 0x000fe200000006ff */
[C---:B------:R-:W-:Y:S01]  /*7cc0*/  FFMA R9, R41.reuse, R40, R9 ;  /* 0x0000002829097223 */ /* 0x040fe20000000009 */
[C---:B------:R-:W-:Y:S01]  /*7cd0*/  SHF.L.U32 R40, R58.reuse, 0x10, RZ ;  /* 0x000000103a287819 */ /* 0x040fe200000006ff */
        /* <DEDUP_REMOVED lines=8> */
[----:B------:R-:W-:Y:S01]  /*7d60*/  FMUL R14, R38, R18 ;  /* 0x00000012260e7220 */ /* 0x000fe20000400000 */
[----:B------:R-:W-:Y:S01]  /*7d70*/  FFMA R12, R41, R40, R12 ;  /* 0x00000028290c7223 */ /* 0x000fe2000000000c */
[----:B------:R-:W-:Y:S01]  /*7d80*/  LOP3.LUT R40, R59, 0xffff0000, RZ, 0xc0, !PT ;  /* 0xffff00003b287812 */ /* 0x000fe200078ec0ff */
[C---:B------:R-:W-:Y:S01]  /*7d90*/  FFMA R13, R41.reuse, R42, R13 ;  /* 0x0000002a290d7223 */ /* 0x040fe2000000000d */
[----:B------:R-:W-:Y:S01]  /*7da0*/  LOP3.LUT R42, R64, 0xffff0000, RZ, 0xc0, !PT ;  /* 0xffff0000402a7812 */ /* 0x000fe200078ec0ff */
[----:B------:R-:W-:Y:S01]  /*7db0*/  FMUL R19, R38, R19 ;  /* 0x0000001326137220 */ /* 0x000fe20000400000 */
[----:B------:R-:W-:Y:S01]  /*7dc0*/  FFMA R14, R41, R43, R14 ;  /* 0x0000002b290e7223 */ /* 0x000fe2000000000e */
[----:B------:R-:W-:Y:S01]  /*7dd0*/  SHF.L.U32 R43, R64, 0x10, RZ ;  /* 0x00000010402b7819 */ /* 0x000fe200000006ff */
[----:B------:R1:W-:Y:S01]  /*7de0*/  STS.128 [R87], R52 ;  /* 0x0000003457007388 */ /* 0x0003e20000000c00 */
[----:B------:R-:W-:Y:S01]  /*7df0*/  F2FP.BF16.F32.PACK_AB R62, R13, R12 ;  /* 0x0000000c0d3e723e */ /* 0x000fe200000010ff */
[C---:B------:R-:W-:Y:S01]  /*7e00*/  FMUL R16, R38.reuse, R20 ;  /* 0x0000001426107220 */ /* 0x040fe20000400000 */
        /* <DEDUP_REMOVED lines=8> */
[C---:B------:R-:W-:Y:S01]  /*7e90*/  FFMA R17, R41.reuse, R42, R17 ;  /* 0x0000002a29117223 */ /* 0x040fe20000000011 */
[----:B------:R-:W-:Y:S01]  /*7ea0*/  FFMA R18, R41, R45, R18 ;  /* 0x0000002d29127223 */ /* 0x000fe20000000012 */
[----:B------:R1:W-:Y:S01]  /*7eb0*/  STS.128 [R86+0x10], R60 ;  /* 0x0000103c56007388 */ /* 0x0003e20000000c00 */
[----:B------:R-:W-:Y:S01]  /*7ec0*/  SHF.L.U32 R45, R67, 0x10, RZ ;  /* 0x00000010432d7819 */ /* 0x000fe200000006ff */
[----:B------:R-:W-:Y:S01]  /*7ed0*/  FFMA R23, R41, R40, R23 ;  /* 0x0000002829177223 */ /* 0x000fe20000000017 */
[----:B------:R-:W-:Y:S01]  /*7ee0*/  LOP3.LUT R40, R66, 0xffff0000, RZ, 0xc0, !PT ;  /* 0xffff000042287812 */ /* 0x000fe200078ec0ff */
[C---:B------:R-:W-:Y:S01]  /*7ef0*/  FMUL R20, R38.reuse, R24 ;  /* 0x0000001826147220 */ /* 0x040fe20000400000 */
[----:B------:R-:W-:Y:S01]  /*7f00*/  LOP3.LUT R42, R67, 0xffff0000, RZ, 0xc0, !PT ;  /* 0xffff0000432a7812 */ /* 0x000fe200078ec0ff */
[C---:B------:R-:W-:Y:S01]  /*7f10*/  FMUL R21, R38.reuse, R25 ;  /* 0x0000001926157220 */ /* 0x040fe20000400000 */
[----:B------:R-:W-:Y:S01]  /*7f20*/  F2FP.BF16.F32.PACK_AB R68, R17, R16 ;  /* 0x000000101144723e */ /* 0x000fe200000010ff */
[C---:B------:R-:W-:Y:S01]  /*7f30*/  FMUL R22, R38.reuse, R26 ;  /* 0x0000001a26167220 */ /* 0x040fe20000400000 */
[----:B------:R-:W-:Y:S01]  /*7f40*/  FMUL R27, R38, R27 ;  /* 0x0000001b261b7220 */ /* 0x000fe20000400000 */
[C---:B------:R-:W-:Y:S01]  /*7f50*/  FFMA R20, R41.reuse, R43, R20 ;  /* 0x0000002b29147223 */ /* 0x040fe20000000014 */
[C---:B------:R-:W-:Y:S01]  /*7f60*/  FFMA R21, R41.reuse, R40, R21 ;  /* 0x0000002829157223 */ /* 0x040fe20000000015 */
[C---:B------:R-:W-:Y:S01]  /*7f70*/  FFMA R22, R41.reuse, R45, R22 ;  /* 0x0000002d29167223 */ /* 0x040fe20000000016 */
[----:B------:R-:W-:Y:S01]  /*7f80*/  FFMA R27, R41, R42, R27 ;  /* 0x0000002a291b7223 */ /* 0x000fe2000000001b */
[----:B------:R-:W-:Y:S01]  /*7f90*/  SHF.L.U32 R40, R72, 0x10, RZ ;  /* 0x0000001048287819 */ /* 0x000fe200000006ff */
[----:B------:R-:W-:Y:S01]  /*7fa0*/  FMUL R24, R38, R28 ;  /* 0x0000001c26187220 */ /* 0x000fe20000400000 */
[----:B------:R-:W-:Y:S01]  /*7fb0*/  LOP3.LUT R42, R72, 0xffff0000, RZ, 0xc0, !PT ;  /* 0xffff0000482a7812 */ /* 0x000fe200078ec0ff */
[C---:B------:R-:W-:Y:S01]  /*7fc0*/  FMUL R25, R38.reuse, R29 ;  /* 0x0000001d26197220 */ /* 0x040fe20000400000 */
[----:B------:R-:W-:Y:S01]  /*7fd0*/  SHF.L.U32 R43, R73, 0x10, RZ ;  /* 0x00000010492b7819 */ /* 0x000fe200000006ff */
[C---:B------:R-:W-:Y:S01]  /*7fe0*/  FMUL R26, R38.reuse, R30 ;  /* 0x0000001e261a7220 */ /* 0x040fe20000400000 */
[C---:B------:R-:W-:Y:S01]  /*7ff0*/  FFMA R24, R41.reuse, R40, R24 ;  /* 0x0000002829187223 */ /* 0x040fe20000000018 */
[----:B------:R-:W-:Y:S01]  /*8000*/  FFMA R25, R41, R42, R25 ;  /* 0x0000002a29197223 */ /* 0x000fe20000000019 */
[----:B------:R-:W-:Y:S01]  /*8010*/  LOP3.LUT R40, R73, 0xffff0000, RZ, 0xc0, !PT ;  /* 0xffff000049287812 */ /* 0x000fe200078ec0ff */
[----:B------:R-:W-:Y:S01]  /*8020*/  FFMA R26, R41, R43, R26 ;  /* 0x0000002b291a7223 */ /* 0x000fe2000000001a */
[----:B------:R-:W-:Y:S01]  /*8030*/  FMUL R31, R38, R31 ;  /* 0x0000001f261f7220 */ /* 0x000fe20000400000 */
[----:B------:R-:W-:Y:S01]  /*8040*/  SHF.L.U32 R43, R74, 0x10, RZ ;  /* 0x000000104a2b7819 */ /* 0x000fe200000006ff */
[----:B------:R-:W-:Y:S01]  /*8050*/  FMUL R28, R38, R32 ;  /* 0x00000020261c7220 */ /* 0x000fe20000400000 */
[----:B------:R-:W-:Y:S01]  /*8060*/  LOP3.LUT R42, R74, 0xffff0000, RZ, 0xc0, !PT ;  /* 0xffff00004a2a7812 */ /* 0x000fe200078ec0ff */
[C---:B------:R-:W-:Y:S01]  /*8070*/  FMUL R29, R38.reuse, R33 ;  /* 0x00000021261d7220 */ /* 0x040fe20000400000 */
[----:B------:R-:W-:Y:S01]  /*8080*/  SHF.L.U32 R45, R75, 0x10, RZ ;  /* 0x000000104b2d7819 */ /* 0x000fe200000006ff */
[C---:B------:R-:W-:Y:S01]  /*8090*/  FMUL R30, R38.reuse, R34 ;  /* 0x00000022261e7220 */ /* 0x040fe20000400000 */
[----:B------:R-:W-:Y:S01]  /*80a0*/  FFMA R31, R41, R40, R31 ;  /* 0x00000028291f7223 */ /* 0x000fe2000000001f */
[----:B------:R-:W-:Y:S01]  /*80b0*/  FMUL R35, R38, R35 ;  /* 0x0000002326237220 */ /* 0x000fe20000400000 */
[----:B------:R-:W-:Y:S01]  /*80c0*/  F2FP.BF16.F32.PACK_AB R69, R23, R18 ;  /* 0x000000121745723e */ /* 0x000fe200000010ff */
[----:B------:R-:W-:Y:S01]  /*80d0*/  FFMA R28, R41, R43, R28 ;  /* 0x0000002b291c7223 */ /* 0x000fe2000000001c */
[----:B------:R-:W-:Y:S01]  /*80e0*/  F2FP.BF16.F32.PACK_AB R70, R21, R20 ;  /* 0x000000141546723e */ /* 0x000fe200000010ff */
[----:B------:R-:W-:Y:S01]  /*80f0*/  FFMA R29, R41, R42, R29 ;  /* 0x0000002a291d7223 */ /* 0x000fe2000000001d */
[----:B------:R-:W-:Y:S01]  /*8100*/  F2FP.BF16.F32.PACK_AB R71, R27, R22 ;  /* 0x000000161b47723e */ /* 0x000fe200000010ff */
[C---:B------:R-:W-:Y:S01]  /*8110*/  FFMA R30, R41.reuse, R45, R30 ;  /* 0x0000002d291e7223 */ /* 0x040fe2000000001e */
[----:B------:R-:W-:Y:S01]  /*8120*/  FFMA R35, R41, R44, R35 ;  /* 0x0000002c29237223 */ /* 0x000fe20000000023 */
[----:B------:R-:W-:Y:S02]  /*8130*/  F2FP.BF16.F32.PACK_AB R104, R25, R24 ;  /* 0x000000181968723e */ /* 0x000fe400000010ff */
[----:B------:R1:W-:Y:S01]  /*8140*/  STS.128 [R47+0x20], R68 ;  /* 0x000020442f007388 */ /* 0x0003e20000000c00 */
[----:B------:R-:W-:Y:S02]  /*8150*/  F2FP.BF16.F32.PACK_AB R105, R31, R26 ;  /* 0x0000001a1f69723e */ /* 0x000fe400000010ff */
[----:B------:R-:W-:Y:S02]  /*8160*/  F2FP.BF16.F32.PACK_AB R106, R29, R28 ;  /* 0x0000001c1d6a723e */ /* 0x000fe400000010ff */
[----:B------:R-:W-:Y:S05]  /*8170*/  F2FP.BF16.F32.PACK_AB R107, R35, R30 ;  /* 0x0000001e236b723e */ /* 0x000fea00000010ff */
[----:B------:R1:W-:Y:S01]  /*8180*/  STS.128 [R46+0x10], R104 ;  /* 0x000010682e007388 */ /* 0x0003e20000000c00 */
[----:B------:R-:W-:Y:S01]  /*8190*/  @!PT LDS RZ, [RZ] ;  /* 0x00000000fffff984 */ /* 0x000fe20000000800 */
[----:B------:R-:W-:Y:S01]  /*81a0*/  @!PT LDS RZ, [RZ] ;  /* 0x00000000fffff984 */ /* 0x000fe20000000800 */
[----:B------:R-:W-:Y:S01]  /*81b0*/  @!PT LDS RZ, [RZ] ;  /* 0x00000000fffff984 */ /* 0x000fe20000000800 */
[----:B------:R-:W-:Y:S01]  /*81c0*/  @!PT LDS RZ, [RZ] ;  /* 0x00000000fffff984 */ /* 0x000fe20000000800 */
[----:B------:R3:W-:Y:S07]  /*81d0*/  MEMBAR.ALL.CTA ;  /* 0x0000000000007992 */ /* 0x0007ee0000008000 */
[----:B---3--:R-:W3:Y:S02]  /*81e0*/  FENCE.VIEW.ASYNC.S ;  /* 0x00000000000073c6 */ /* 0x008ee40000000000 */
[----:B---3--:R-:W-:Y:S06]  /*81f0*/  BAR.SYNC.DEFER_BLOCKING 0x1, 0x80 ;  /* 0x0042000000007b1d */ /* 0x008fec0000010000 */
[----:B------:R-:W-:Y:S05]  /*8200*/  @P0 BRA `(.L_x_123) ;  /* 0x0000000000240947 */ /* 0x000fea0003800000 */
[----:B------:R-:W3:Y:S01]  /*8210*/  LDCU.64 UR6, c[0x0][0x348] ;  /* 0x00006900ff0677ac */ /* 0x000ee20008000a00 */
[----:B------:R-:W-:Y:S01]  /*8220*/  R2UR UR5, R109 ;  /* 0x000000006d0572ca */ /* 0x000fe200000e0000 */
[----:B------:R-:W-:Y:S11]  /*8230*/  UMOV UR51, UR44 ;  /* 0x0000002c00337c82 */ /* 0x000ff60008000000 */
[----:B------:R-:W-:Y:S01]  /*8240*/  @!UPT UIADD3 URZ, UPT, UPT, URZ, URZ, URZ ;  /* 0x000000fffffff290 */ /* 0x000fe2000fffe0ff */
[----:B------:R-:W-:Y:S02]  /*8250*/  UIADD3 UR48, UPT, UPT, UR47, 0x200, UR5 ;  /* 0x000002002f307890 */ /* 0x000fe4000fffe005 */
[----:B---3--:R-:W-:Y:S04]  /*8260*/  UIADD3 UR4, UP0, UPT, UR6, 0xa80, URZ ;  /* 0x00000a8006047890 */ /* 0x008fe8000ff1e0ff */
[----:B------:R-:W-:Y:S09]  /*8270*/  UIADD3.X UR5, UPT, UPT, URZ, UR7, URZ, UP0, !UPT ;  /* 0x00000007ff057290 */ /* 0x000ff200087fe4ff */
[----:B------:R3:W-:Y:S02]  /*8280*/  UTMASTG.3D [UR48], [UR4] ;  /* 0x00000030040073b5 */ /* 0x0007e40008010000 */
[----:B---3--:R0:W-:Y:S02]  /*8290*/  UTMACMDFLUSH ;  /* 0x00000000000079b7 */ /* 0x0081e40000000000 */
.L_x_123:
[----:B------:R-:W-:Y:S05]  /*82a0*/  BSYNC.RECONVERGENT B0 ;  /* 0x0000000000007941 */ /* 0x000fea0003800200 */
.L_x_122:
[----:B------:R-:W-:Y:S01]  /*82b0*/  UIADD3 UR43, UPT, UPT, UR46, 0x1, URZ ;  /* 0x000000012e2b7890 */ /* 0x000fe2000fffe0ff */
[----:B------:R-:W-:Y:S03]  /*82c0*/  BSSY.RECONVERGENT B0, `(.L_x_124) ;  /* 0x0000005000007945 */ /* 0x000fe60003800200 */
[----:B------:R-:W-:Y:S04]  /*82d0*/  UISETP.NE.AND UP0, UPT, UR43, 0x3, UPT ;  /* 0x000000032b00788c */ /* 0x000fe8000bf05270 */
[----:B------:R-:W-:Y:S01]  /*82e0*/  USEL UR45, UR43, URZ, UP0 ;  /* 0x000000ff2b2d7287 */ /* 0x000fe20008000000 */
[----:B------:R-:W-:Y:S11]  /*82f0*/  @P0 BRA `(.L_x_125) ;  /* 0x0000000000040947 */ /* 0x000ff60003800000 */
[----:B------:R-:W-:Y:S04]  /*8300*/  DEPBAR.LE SB0, 0x1 ;  /* 0x000080400000791a */ /* 0x000fe80000000000 */
.L_x_125:
[----:B------:R-:W-:Y:S05]  /*8310*/  BSYNC.RECONVERGENT B0 ;  /* 0x0000000000007941 */ /* 0x000fea0003800200 */
.L_x_124:
[----:B------:R-:W-:Y:S01]  /*8320*/  BAR.SYNC.DEFER_BLOCKING 0x1, 0x80 ;  /* 0x0042000000007b1d */ /* 0x000fe20000010000 */
[----:B------:R-:W-:Y:S01]  /*8330*/  ISETP.NE.AND P1, PT, R103, RZ, PT ;  /* 0x000000ff6700720c */ /* 0x000fe20003f25270 */
[----:B------:R-:W-:Y:S01]  /*8340*/  UISETP.NE.AND UP0, UPT, UR53, URZ, UPT ;  /* 0x000000ff3500728c */ /* 0x000fe2000bf05270 */
[----:B------:R-:W-:Y:S11]  /*8350*/  LEA R3, R111, UR47, 0x3 ;  /* 0x0000002f6f037c11 */ /* 0x000ff6000f8e18ff */
[----:B------:R-:W-:Y:S01]  /*8360*/  @P1 SHF.L.U32 R4, R110, 0x1f, RZ ;  /* 0x0000001f6e041819 */ /* 0x000fe200000006ff */
[----:B------:R-:W-:Y:S06]  /*8370*/  BRA.U !UP0, `(.L_x_126) ;  /* 0x0000000108247547 */ /* 0x000fec000b800000 */
[----:B------:R-:W3:Y:S01]  /*8380*/  S2R R0, SR_CgaCtaId ;  /* 0x0000000000007919 */ /* 0x000ee20000008800 */
[----:B------:R-:W-:Y:S01]  /*8390*/  IMAD.U32 R2, RZ, RZ, UR52 ;  /* 0x00000034ff027e24 */ /* 0x000fe2000f8e00ff */
[----:B------:R-:W-:Y:S04]  /*83a0*/  UIADD3 UR4, UPT, UPT, UR52, 0x1, URZ ;  /* 0x0000000134047890 */ /* 0x000fe8000fffe0ff */
[----:B------:R-:W-:Y:S01]  /*83b0*/  @P1 LEA R2, R2, UR47, 0x3 ;  /* 0x0000002f02021c11 */ /* 0x000fe2000f8e18ff */
[----:B------:R-:W-:Y:S04]  /*83c0*/  UISETP.NE.AND UP0, UPT, UR4, 0x3, UPT ;  /* 0x000000030400788c */ /* 0x000fe8000bf05270 */
[----:B------:R-:W-:Y:S01]  /*83d0*/  @P1 VIADD R5, R2, 0xa8 ;  /* 0x000000a802051836 */ /* 0x000fe20000000000 */
[----:B------:R-:W-:Y:S04]  /*83e0*/  USEL UR52, UR4, URZ, UP0 ;  /* 0x000000ff04347287 */ /* 0x000fe80008000000 */
[----:B---3--:R-:W-:Y:S04]  /*83f0*/  @P1 PRMT R0, R0, 0x654, R5 ;  /* 0x0000065400001816 */ /* 0x008fe80000000005 */
[----:B------:R3:W-:Y:S04]  /*8400*/  @P1 SYNCS.ARRIVE.TRANS64.RED.A1T0 RZ, [R0+URZ], RZ ;  /* 0x000000ff00ff19a7 */ /* 0x0007e800081004ff */
.L_x_126:
[----:B------:R-:W4:Y:S01]  /*8410*/  @P1 SYNCS.PHASECHK.TRANS64.TRYWAIT P0, [R3+URZ+0x90], R4 ;  /* 0x00009004030015a7 */ /* 0x000f2200080011ff */
[----:B------:R-:W-:Y:S01]  /*8420*/  BSSY B1, `(.L_x_127) ;  /* 0x0000015000017945 */ /* 0x000fe20003800000 */
[----:B----4-:R-:W-:Y:S03]  /*8430*/  @P1 SEL R108, RZ, 0x1, !P0 ;  /* 0x00000001ff6c1807 */ /* 0x010fe60004000000 */
[----:B------:R-:W-:Y:S05]  /*8440*/  @!P1 BRA `(.L_x_128) ;  /* 0x0000000000489947 */ /* 0x000fea0003800000 */
[----:B------:R-:W-:Y:S01]  /*8450*/  ISETP.NE.AND P1, PT, R112, RZ, PT ;  /* 0x000000ff7000720c */ /* 0x000fe20003f25270 */
[----:B------:R-:W-:Y:S01]  /*8460*/  BSSY B0, `(.L_x_129) ;  /* 0x000000a000007945 */ /* 0x000fe20003800000 */
[----:B------:R-:W-:Y:S11]  /*8470*/  ISETP.NE.AND P0, PT, R108, RZ, PT ;  /* 0x000000ff6c00720c */ /* 0x000ff60003f05270 */
[----:B------:R-:W-:Y:S04]  /*8480*/  @P1 IMAD R111, R111, 0x2000, R100 ;  /* 0x000020006f6f1824 */ /* 0x000fe800078e0264 */
[----:B------:R-:W-:Y:S01]  /*8490*/  @P1 IMAD.IADD R4, R85, 0x1, R111 ;  /* 0x0000000155041824 */ /* 0x000fe200078e026f */
[----:B------:R-:W-:Y:S03]  /*84a0*/  @P1 IADD3 R2, PT, PT, R84, R111, RZ ;  /* 0x0000006f54021210 */ /* 0x000fe60007ffe0ff */
[----:B---3--:R-:W-:Y:S01]  /*84b0*/  @P1 IMAD.IADD R0, R99, 0x1, R4 ;  /* 0x0000000163001824 */ /* 0x008fe200078e0204 */
[----:B------:R-:W-:Y:S06]  /*84c0*/  @P0 BRA `(.L_x_130) ;  /* 0x00000000000c0947 */ /* 0x000fec0003800000 */
[----:B------:R-:W-:Y:S04]  /*84d0*/  SHF.L.U32 R110, R110, 0x1f, RZ ;  /* 0x0000001f6e6e7819 */ /* 0x000fe800000006ff */
[----:B------:R-:W3:Y:S02]  /*84e0*/  SYNCS.PHASECHK.TRANS64.TRYWAIT P0, [R3+URZ+0x90], R110 ;  /* 0x0000906e030075a7 */ /* 0x000ee400080011ff */
[----:B---3--:R-:W-:Y:S05]  /*84f0*/  @!P0 BRA `(.L_x_131) ;  /* 0x0000001800dc8947 */ /* 0x008fea0003800000 */
.L_x_130:
[----:B------:R-:W-:Y:S05]  /*8500*/  BSYNC B0 ;  /* 0x0000000000007941 */ /* 0x000fea0003800000 */
.L_x_129:
[----:B------:R-:W-:Y:S11]  /*8510*/  ISETP.NE.AND P0, PT, R112, RZ, PT ;  /* 0x000000ff7000720c */ /* 0x000ff60003f05270 */
[----:B------:R-:W-:Y:S02]  /*8520*/  @!UPT UIADD3 URZ, UPT, UPT, URZ, URZ, URZ ;  /* 0x000000fffffff290 */ /* 0x000fe4000fffe0ff */
[----:B------:R4:W1:Y:S04]  /*8530*/  @P0 LDS.128 R48, [R111] ;  /* 0x000000006f300984 */ /* 0x0008680000000c00 */
[----:B------:R4:W1:Y:S04]  /*8540*/  @P0 LDS.128 R64, [R2+0x20] ;  /* 0x0000200002400984 */ /* 0x0008680000000c00 */
[----:B------:R4:W1:Y:S04]  /*8550*/  @P0 LDS.128 R56, [R4+0x10] ;  /* 0x0000100004380984 */ /* 0x0008680000000c00 */
[----:B------:R4:W1:Y:S02]  /*8560*/  @P0 LDS.128 R72, [R0+0x10] ;  /* 0x0000100000480984 */ /* 0x0008640000000c00 */
.L_x_128:
[----:B------:R-:W-:Y:S05]  /*8570*/  BSYNC B1 ;  /* 0x0000000000017941 */ /* 0x000fea0003800000 */
.L_x_127:
[----:B---34-:R-:W-:Y:S05]  /*8580*/  VIADD R0, R39, 0x20 ;  /* 0x0000002027007836 */ /* 0x018fea0000000000 */
[----:B------:R-:W-:Y:S04]  /*8590*/  SHF.R.U32.HI R0, RZ, 0x15, R0 ;  /* 0x00000015ff007819 */ /* 0x000fe80000011600 */
[----:B------:R-:W-:Y:S11]  /*85a0*/  LOP3.LUT P0, RZ, R0, 0x3, R89, 0x48, !PT ;  /* 0x0000000300ff7812 */ /* 0x000ff60007804859 */
[----:B------:R-:W-:Y:S02]  /*85b0*/  @!UPT UIADD3 URZ, UPT, UPT, URZ, URZ, URZ ;  /* 0x000000fffffff290 */ /* 0x000fe4000fffe0ff */
[----:B------:R-:W-:Y:S05]  /*85c0*/  @!P0 BRA `(.L_x_132) ;  /* 0x0000000000408947 */ /* 0x000fea0003800000 */
[----:B------:R-:W3:Y:S01]  /*85d0*/  LDCU.64 UR8, c[0x4][0x70] ;  /* 0x01000e00ff0877ac */ /* 0x000ee20008000a00 */
[----:B------:R-:W-:Y:S01]  /*85e0*/  MOV R3, 0x0 ;  /* 0x0000000000037802 */ /* 0x000fe20000000f00 */
[----:B------:R-:W-:Y:S02]  /*85f0*/  HFMA2 R12, -RZ, RZ, 0, 5.9604644775390625e-08 ;  /* 0x00000001ff0c7431 */ /* 0x000fe400000001ff */
[----:B------:R-:W-:Y:S02]  /*8600*/  IMAD.MOV.U32 R8, RZ, RZ, 0x192 ;  /* 0x00000192ff087424 */ /* 0x000fe400078e00ff */
[----:B------:R-:W-:Y:S01]  /*8610*/  IMAD.MOV.U32 R13, RZ, RZ, RZ ;  /* 0x000000ffff0d7224 */ /* 0x000fe200078e00ff */
[----:B------:R-:W4:Y:S01]  /*8620*/  LDCU.64 UR6, c[0x4][0x78] ;  /* 0x01000f00ff0677ac */ /* 0x000f220008000a00 */
[----:B------:R-:W1:Y:S01]  /*8630*/  LDC.64 R2, c[0x4][R3] ;  /* 0x0100000003027b82 */ /* 0x000e620000000a00 */
[----:B------:R-:W5:Y:S01]  /*8640*/  LDCU.64 UR4, c[0x4][0x10] ;  /* 0x01000200ff0477ac */ /* 0x000f620008000a00 */
[----:B---3--:R-:W-:Y:S01]  /*8650*/  MOV R5, UR9 ;  /* 0x0000000900057c02 */ /* 0x008fe20008000f00 */
[----:B------:R-:W-:Y:S01]  /*8660*/  IMAD.U32 R4, RZ, RZ, UR8 ;  /* 0x00000008ff047e24 */ /* 0x000fe2000f8e00ff */
[----:B----4-:R-:W-:Y:S01]  /*8670*/  MOV R7, UR7 ;  /* 0x0000000700077c02 */ /* 0x010fe20008000f00 */
[----:B------:R-:W-:Y:S01]  /*8680*/  IMAD.U32 R6, RZ, RZ, UR6 ;  /* 0x00000006ff067e24 */ /* 0x000fe2000f8e00ff */
[----:B-----5:R-:W-:Y:S01]  /*8690*/  MOV R11, UR5 ;  /* 0x00000005000b7c02 */ /* 0x020fe20008000f00 */
[----:B------:R-:W-:Y:S02]  /*86a0*/  IMAD.U32 R10, RZ, RZ, UR4 ;  /* 0x00000004ff0a7e24 */ /* 0x000fe4000f8e00ff */
[----:B------:R-:W-:Y:S07]  /*86b0*/  LEPC R20, `(.L_x_132) ;  /* 0x000000001014794e */ /* 0x000fee0000000000 */
[----:B-12---:R-:W-:Y:S05]  /*86c0*/  CALL.ABS.NOINC R2 ;  /* 0x0000000002007343 */ /* 0x006fea0003c00000 */
.L_x_132:
[----:B------:R-:W-:Y:S01]  /*86d0*/  ISETP.NE.AND P0, PT, R101, RZ, PT ;  /* 0x000000ff6500720c */ /* 0x000fe20003f05270 */
[----:B------:R-:W-:Y:S05]  /*86e0*/  WARPSYNC.ALL ;  /* 0x0000000000007948 */ /* 0x000fea0003800000 */
[----:B------:R-:W-:Y:S01]  /*86f0*/  R2UR UR4, R39 ;  /* 0x00000000270472ca */ /* 0x000fe200000e0000 */
[----:B------:R-:W-:Y:S01]  /*8700*/  BSSY.RECONVERGENT B0, `(.L_x_133) ;  /* 0x0000090000007945 */ /* 0x000fe20003800200 */
[C---:B-1----:R-:W-:Y:S02]  /*8710*/  SHF.L.U32 R40, R48.reuse, 0x10, RZ ;  /* 0x0000001030287819 */ /* 0x042fe400000006ff */
[----:B------:R-:W-:Y:S02]  /*8720*/  LOP3.LUT R42, R48, 0xffff0000, RZ, 0xc0, !PT ;  /* 0xffff0000302a7812 */ /* 0x000fe400078ec0ff */
[C---:B------:R-:W-:Y:S02]  /*8730*/  SHF.L.U32 R43, R49.reuse, 0x10, RZ ;  /* 0x00000010312b7819 */ /* 0x040fe400000006ff */
[----:B------:R-:W-:Y:S02]  /*8740*/  LOP3.LUT R44, R49, 0xffff0000, RZ, 0xc0, !PT ;  /* 0xffff0000312c7812 */ /* 0x000fe400078ec0ff */
[C---:B------:R-:W-:Y:S02]  /*8750*/  SHF.L.U32 R45, R50.reuse, 0x10, RZ ;  /* 0x00000010322d7819 */ /* 0x040fe400000006ff */
[----:B--2---:R-:W-:Y:S01]  /*8760*/  LOP3.LUT R46, R50, 0xffff0000, RZ, 0xc0, !PT ;  /* 0xffff0000322e7812 */ /* 0x004fe200078ec0ff */
[----:B------:R-:W1:Y:S01]  /*8770*/  LDTM.x32 R4, tmem[UR4+0x20] ;  /* 0x00002004000479ee */ /* 0x000e6200082c0000 */
[C---:B------:R-:W-:Y:S01]  /*8780*/  SHF.L.U32 R47, R51.reuse, 0x10, RZ ;  /* 0x00000010332f7819 */ /* 0x040fe200000006ff */
[----:B------:R-:W-:Y:S01]  /*8790*/  USHF.L.U32 UR4, UR45, 0xd, URZ ;  /* 0x0000000d2d047899 */ /* 0x000fe200080006ff */
[----:B------:R-:W-:Y:S01]  /*87a0*/  LOP3.LUT R48, R51, 0xffff0000, RZ, 0xc0, !PT ;  /* 0xffff000033307812 */ /* 0x000fe200078ec0ff */
[----:B------:R-:W-:Y:S01]  /*87b0*/  NOP ;  /* 0x0000000000007918 */ /* 0x000fe20000000000 */
[C---:B------:R-:W-:Y:S02]  /*87c0*/  SHF.L.U32 R49, R56.reuse, 0x10, RZ ;  /* 0x0000001038317819 */ /* 0x040fe400000006ff */
[----:B------:R-:W-:Y:S02]  /*87d0*/  LOP3.LUT R51, R56, 0xffff0000, RZ, 0xc0, !PT ;  /* 0xffff000038337812 */ /* 0x000fe400078ec0ff */
[C---:B------:R-:W-:Y:S02]  /*87e0*/  SHF.L.U32 R50, R57.reuse, 0x10, RZ ;  /* 0x0000001039327819 */ /* 0x040fe400000006ff */
[----:B------:R-:W-:Y:S02]  /*87f0*/  LOP3.LUT R52, R57, 0xffff0000, RZ, 0xc0, !PT ;  /* 0xffff000039347812 */ /* 0x000fe400078ec0ff */
[----:B------:R-:W-:Y:S02]  /*8800*/  IADD3 R117, PT, PT, R100, UR4, RZ ;  /* 0x0000000464757c10 */ /* 0x000fe4000fffe0ff */
[C---:B------:R-:W-:Y:S02]  /*8810*/  SHF.L.U32 R53, R58.reuse, 0x10, RZ ;  /* 0x000000103a357819 */ /* 0x040fe400000006ff */
[----:B------:R-:W-:Y:S02]  /*8820*/  LOP3.LUT R54, R58, 0xffff0000, RZ, 0xc0, !PT ;  /* 0xffff00003a367812 */ /* 0x000fe400078ec0ff */
[C---:B------:R-:W-:Y:S02]  /*8830*/  SHF.L.U32 R55, R59.reuse, 0x10, RZ ;  /* 0x000000103b377819 */ /* 0x040fe400000006ff */
[----:B------:R-:W-:Y:S02]  /*8840*/  IADD3 R92, PT, PT, R92, 0x100, RZ ;  /* 0x000001005c5c7810 */ /* 0x000fe40007ffe0ff */
[----:B------:R-:W-:Y:S01]  /*8850*/  LOP3.LUT R56, R59, 0xffff0000, RZ, 0xc0, !PT ;  /* 0xffff00003b387812 */ /* 0x000fe200078ec0ff */
[C---:B-1----:R-:W-:Y:S01]  /*8860*/  FMUL R4, R38.reuse, R4 ;  /* 0x0000000426047220 */ /* 0x042fe20000400000 */
[----:B------:R-:W-:Y:S01]  /*8870*/  IADD3 R116, PT, PT, R85, R117, RZ ;  /* 0x0000007555747210 */ /* 0x000fe20007ffe0ff */
[----:B------:R-:W-:Y:S01]  /*8880*/  FMUL R5, R38, R5 ;  /* 0x0000000526057220 */ /* 0x000fe20000400000 */
[----:B------:R-:W-:Y:S01]  /*8890*/  SHF.L.U32 R57, R64, 0x10, RZ ;  /* 0x0000001040397819 */ /* 0x000fe200000006ff */
[----:B------:R-:W-:Y:S01]  /*88a0*/  FMUL R6, R38, R6 ;  /* 0x0000000626067220 */ /* 0x000fe20000400000 */
[----:B------:R-:W-:Y:S01]  /*88b0*/  IADD3 R117, PT, PT, R84, R117, RZ ;  /* 0x0000007554757210 */ /* 0x000fe20007ffe0ff */
[----:B------:R-:W-:Y:S01]  /*88c0*/  FMUL R7, R38, R7 ;  /* 0x0000000726077220 */ /* 0x000fe20000400000 */
[----:B------:R-:W-:Y:S01]  /*88d0*/  LOP3.LUT R58, R64, 0xffff0000, RZ, 0xc0, !PT ;  /* 0xffff0000403a7812 */ /* 0x000fe200078ec0ff */
[----:B------:R-:W-:Y:S01]  /*88e0*/  FFMA R4, R41, R40, R4 ;  /* 0x0000002829047223 */ /* 0x000fe20000000004 */
[----:B------:R-:W-:Y:S01]  /*88f0*/  SHF.L.U32 R59, R65, 0x10, RZ ;  /* 0x00000010413b7819 */ /* 0x000fe200000006ff */
[----:B------:R-:W-:Y:S01]  /*8900*/  FMUL R8, R38, R8 ;  /* 0x0000000826087220 */ /* 0x000fe20000400000 */
[----:B------:R-:W-:Y:S01]  /*8910*/  LOP3.LUT R92, R92, 0xfefffff8, RZ, 0xc0, !PT ;  /* 0xfefffff85c5c7812 */ /* 0x000fe200078ec0ff */
[----:B------:R-:W-:Y:S01]  /*8920*/  FFMA R5, R41, R42, R5 ;  /* 0x0000002a29057223 */ /* 0x000fe20000000005 */
[----:B------:R-:W-:Y:S01]  /*8930*/  LOP3.LUT R60, R65, 0xffff0000, RZ, 0xc0, !PT ;  /* 0xffff0000413c7812 */ /* 0x000fe200078ec0ff */
[----:B------:R-:W-:Y:S01]  /*8940*/  FMUL R9, R38, R9 ;  /* 0x0000000926097220 */ /* 0x000fe20000400000 */
[----:B------:R-:W-:Y:S01]  /*8950*/  SHF.L.U32 R61, R66, 0x10, RZ ;  /* 0x00000010423d7819 */ /* 0x000fe200000006ff */
[----:B------:R1:W-:Y:S01]  /*8960*/  SYNCS.ARRIVE.TRANS64.RED.A1T0 RZ, [R92+URZ], RZ ;  /* 0x000000ff5cff79a7 */ /* 0x0003e200081004ff */
[----:B------:R-:W-:Y:S01]  /*8970*/  F2FP.BF16.F32.PACK_AB R84, R5, R4 ;  /* 0x000000040554723e */ /* 0x000fe200000010ff */
[----:B------:R-:W-:Y:S01]  /*8980*/  FFMA R6, R41, R43, R6 ;  /* 0x0000002b29067223 */ /* 0x000fe20000000006 */
[----:B------:R-:W-:Y:S01]  /*8990*/  IADD3 R118, PT, PT, R99, R116, RZ ;  /* 0x0000007463767210 */ /* 0x000fe20007ffe0ff */
[C---:B------:R-:W-:Y:S01]  /*89a0*/  FFMA R7, R41.reuse, R44, R7 ;  /* 0x0000002c29077223 */ /* 0x040fe20000000007 */
[C---:B------:R-:W-:Y:S01]  /*89b0*/  FFMA R8, R41.reuse, R45, R8 ;  /* 0x0000002d29087223 */ /* 0x040fe20000000008 */
[----:B------:R-:W-:Y:S01]  /*89c0*/  FFMA R9, R41, R46, R9 ;  /* 0x0000002e29097223 */ /* 0x000fe20000000009 */
[----:B------:R-:W-:Y:S01]  /*89d0*/  FMUL R10, R38, R10 ;  /* 0x0000000a260a7220 */ /* 0x000fe20000400000 */
[----:B------:R-:W-:Y:S01]  /*89e0*/  LOP3.LUT R62, R66, 0xffff0000, RZ, 0xc0, !PT ;  /* 0xffff0000423e7812 */ /* 0x000fe200078ec0ff */
[C---:B------:R-:W-:Y:S01]  /*89f0*/  FMUL R11, R38.reuse, R11 ;  /* 0x0000000b260b7220 */ /* 0x040fe20000400000 */
[----:B------:R-:W-:Y:S01]  /*8a00*/  F2FP.BF16.F32.PACK_AB R85, R7, R6 ;  /* 0x000000060755723e */ /* 0x000fe200000010ff */
[----:B------:R-:W-:Y:S01]  /*8a10*/  FFMA R10, R41, R47, R10 ;  /* 0x0000002f290a7223 */ /* 0x000fe2000000000a */
[----:B------:R-:W-:Y:S01]  /*8a20*/  F2FP.BF16.F32.PACK_AB R86, R9, R8 ;  /* 0x000000080956723e */ /* 0x000fe200000010ff */
[----:B------:R-:W-:Y:S01]  /*8a30*/  FFMA R11, R41, R48, R11 ;  /* 0x00000030290b7223 */ /* 0x000fe2000000000b */
[C---:B------:R-:W-:Y:S01]  /*8a40*/  FMUL R0, R38.reuse, R12 ;  /* 0x0000000c26007220 */ /* 0x040fe20000400000 */
[C---:B------:R-:W-:Y:S01]  /*8a50*/  FMUL R2, R38.reuse, R13 ;  /* 0x0000000d26027220 */ /* 0x040fe20000400000 */
[C---:B------:R-:W-:Y:S01]  /*8a60*/  FMUL R3, R38.reuse, R14 ;  /* 0x0000000e26037220 */ /* 0x040fe20000400000 */
[----:B------:R-:W-:Y:S01]  /*8a70*/  SHF.L.U32 R63, R67, 0x10, RZ ;  /* 0x00000010433f7819 */ /* 0x000fe200000006ff */
[----:B------:R-:W-:Y:S01]  /*8a80*/  FFMA R0, R41, R49, R0 ;  /* 0x0000003129007223 */ /* 0x000fe20000000000 */
[----:B------:R-:W-:Y:S01]  /*8a90*/  F2FP.BF16.F32.PACK_AB R87, R11, R10 ;  /* 0x0000000a0b57723e */ /* 0x000fe200000010ff */
[----:B------:R-:W-:Y:S01]  /*8aa0*/  FFMA R2, R41, R51, R2 ;  /* 0x0000003329027223 */ /* 0x000fe20000000002 */
[C---:B------:R-:W-:Y:S01]  /*8ab0*/  FMUL R15, R38.reuse, R15 ;  /* 0x0000000f260f7220 */ /* 0x040fe20000400000 */
[C---:B------:R-:W-:Y:S01]  /*8ac0*/  FMUL R12, R38.reuse, R16 ;  /* 0x00000010260c7220 */ /* 0x040fe20000400000 */
[----:B------:R-:W-:Y:S01]  /*8ad0*/  FMUL R13, R38, R17 ;  /* 0x00000011260d7220 */ /* 0x000fe20000400000 */
[----:B------:R1:W-:Y:S01]  /*8ae0*/  STS.128 [R100+UR4], R84 ;  /* 0x0000005464007988 */ /* 0x0003e20008000c04 */
[----:B------:R-:W-:Y:S01]  /*8af0*/  LOP3.LUT R64, R67, 0xffff0000, RZ, 0xc0, !PT ;  /* 0xffff000043407812 */ /* 0x000fe200078ec0ff */
[C---:B------:R-:W-:Y:S01]  /*8b00*/  FFMA R3, R41.reuse, R50, R3 ;  /* 0x0000003229037223 */ /* 0x040fe20000000003 */
[----:B------:R-:W-:Y:S01]  /*8b10*/  SHF.L.U32 R65, R72, 0x10, RZ ;  /* 0x0000001048417819 */ /* 0x000fe200000006ff */
[C---:B------:R-:W-:Y:S01]  /*8b20*/  FFMA R15, R41.reuse, R52, R15 ;  /* 0x00000034290f7223 */ /* 0x040fe2000000000f */
[----:B------:R-:W-:Y:S01]  /*8b30*/  F2FP.BF16.F32.PACK_AB R104, R2, R0 ;  /* 0x000000000268723e */ /* 0x000fe200000010ff */
[C---:B------:R-:W-:Y:S01]  /*8b40*/  FFMA R12, R41.reuse, R53, R12 ;  /* 0x00000035290c7223 */ /* 0x040fe2000000000c */
[C---:B------:R-:W-:Y:S01]  /*8b50*/  FFMA R13, R41.reuse, R54, R13 ;  /* 0x00000036290d7223 */ /* 0x040fe2000000000d */
[C---:B------:R-:W-:Y:S01]  /*8b60*/  FMUL R14, R38.reuse, R18 ;  /* 0x00000012260e7220 */ /* 0x040fe20000400000 */
[C---:B------:R-:W-:Y:S01]  /*8b70*/  FMUL R19, R38.reuse, R19 ;  /* 0x0000001326137220 */ /* 0x040fe20000400000 */
[C---:B------:R-:W-:Y:S01]  /*8b80*/  FMUL R16, R38.reuse, R20 ;  /* 0x0000001426107220 */ /* 0x040fe20000400000 */
[C---:B------:R-:W-:Y:S01]  /*8b90*/  FMUL R17, R38.reuse, R21 ;  /* 0x0000001526117220 */ /* 0x040fe20000400000 */
[C---:B------:R-:W-:Y:S01]  /*8ba0*/  FFMA R14, R41.reuse, R55, R14 ;  /* 0x00000037290e7223 */ /* 0x040fe2000000000e */
        /* <DEDUP_REMOVED lines=9> */
[----:B------:R-:W-:Y:S01]  /*8c40*/  FFMA R23, R41, R60, R23 ;  /* 0x0000003c29177223 */ /* 0x000fe20000000017 */
[C---:B------:R-:W-:Y:S01]  /*8c50*/  FMUL R27, R38.reuse, R27 ;  /* 0x0000001b261b7220 */ /* 0x040fe20000400000 */
[----:B------:R-:W-:Y:S01]  /*8c60*/  F2FP.BF16.F32.PACK_AB R105, R15, R3 ;  /* 0x000000030f69723e */ /* 0x000fe200000010ff */
[----:B------:R-:W-:Y:S01]  /*8c70*/  FFMA R20, R41, R61, R20 ;  /* 0x0000003d29147223 */ /* 0x000fe20000000014 */
[----:B------:R-:W-:Y:S01]  /*8c80*/  F2FP.BF16.F32.PACK_AB R106, R13, R12 ;  /* 0x0000000c0d6a723e */ /* 0x000fe200000010ff */
[----:B------:R-:W-:Y:S01]  /*8c90*/  FMUL R24, R38, R28 ;  /* 0x0000001c26187220 */ /* 0x000fe20000400000 */
[----:B------:R-:W-:Y:S01]  /*8ca0*/  F2FP.BF16.F32.PACK_AB R107, R19, R14 ;  /* 0x0000000e136b723e */ /* 0x000fe200000010ff */
[----:B------:R-:W-:Y:S01]  /*8cb0*/  FFMA R21, R41, R62, R21 ;  /* 0x0000003e29157223 */ /* 0x000fe20000000015 */
[----:B------:R-:W-:Y:S01]  /*8cc0*/  LOP3.LUT R66, R72, 0xffff0000, RZ, 0xc0, !PT ;  /* 0xffff000048427812 */ /* 0x000fe200078ec0ff */
[C---:B------:R-:W-:Y:S01]  /*8cd0*/  FMUL R25, R38.reuse, R29 ;  /* 0x0000001d26197220 */ /* 0x040fe20000400000 */
[----:B------:R-:W-:Y:S01]  /*8ce0*/  SHF.L.U32 R67, R73, 0x10, RZ ;  /* 0x0000001049437819 */ /* 0x000fe200000006ff */
[----:B------:R1:W-:Y:S01]  /*8cf0*/  STS.128 [R116+0x10], R104 ;  /* 0x0000106874007388 */ /* 0x0003e20000000c00 */
[----:B------:R-:W-:Y:S01]  /*8d00*/  FFMA R22, R41, R63, R22 ;  /* 0x0000003f29167223 */ /* 0x000fe20000000016 */
[----:B------:R-:W-:Y:S01]  /*8d10*/  LOP3.LUT R68, R73, 0xffff0000, RZ, 0xc0, !PT ;  /* 0xffff000049447812 */ /* 0x000fe200078ec0ff */
[----:B------:R-:W-:Y:S01]  /*8d20*/  FMUL R26, R38, R30 ;  /* 0x0000001e261a7220 */ /* 0x000fe20000400000 */
[C---:B------:R-:W-:Y:S01]  /*8d30*/  FFMA R27, R41.reuse, R64, R27 ;  /* 0x00000040291b7223 */ /* 0x040fe2000000001b */
[----:B------:R-:W-:Y:S01]  /*8d40*/  SHF.L.U32 R69, R74, 0x10, RZ ;  /* 0x000000104a457819 */ /* 0x000fe200000006ff */
[----:B------:R-:W-:Y:S01]  /*8d50*/  FMUL R31, R38, R31 ;  /* 0x0000001f261f7220 */ /* 0x000fe20000400000 */
[C---:B------:R-:W-:Y:S01]  /*8d60*/  FFMA R24, R41.reuse, R65, R24 ;  /* 0x0000004129187223 */ /* 0x040fe20000000018 */
[----:B------:R-:W-:Y:S01]  /*8d70*/  LOP3.LUT R70, R74, 0xffff0000, RZ, 0xc0, !PT ;  /* 0xffff00004a467812 */ /* 0x000fe200078ec0ff */
[C---:B------:R-:W-:Y:S01]  /*8d80*/  FMUL R28, R38.reuse, R32 ;  /* 0x00000020261c7220 */ /* 0x040fe20000400000 */
[----:B------:R-:W-:Y:S01]  /*8d90*/  FFMA R25, R41, R66, R25 ;  /* 0x0000004229197223 */ /* 0x000fe20000000019 */
[----:B------:R-:W-:Y:S01]  /*8da0*/  SHF.L.U32 R71, R75, 0x10, RZ ;  /* 0x000000104b477819 */ /* 0x000fe200000006ff */
[C---:B------:R-:W-:Y:S01]  /*8db0*/  FMUL R29, R38.reuse, R33 ;  /* 0x00000021261d7220 */ /* 0x040fe20000400000 */
[----:B------:R-:W-:Y:S01]  /*8dc0*/  FFMA R26, R41, R67, R26 ;  /* 0x00000043291a7223 */ /* 0x000fe2000000001a */
[----:B------:R-:W-:Y:S01]  /*8dd0*/  LOP3.LUT R72, R75, 0xffff0000, RZ, 0xc0, !PT ;  /* 0xffff00004b487812 */ /* 0x000fe200078ec0ff */
        /* <DEDUP_REMOVED lines=8> */
[----:B------:R-:W-:Y:S01]  /*8e60*/  FFMA R30, R41, R71, R30 ;  /* 0x00000047291e7223 */ /* 0x000fe2000000001e */
[----:B------:R-:W-:Y:S01]  /*8e70*/  F2FP.BF16.F32.PACK_AB R111, R27, R22 ;  /* 0x000000161b6f723e */ /* 0x000fe200000010ff */
[----:B------:R-:W-:Y:S01]  /*8e80*/  FFMA R35, R41, R72, R35 ;  /* 0x0000004829237223 */ /* 0x000fe20000000023 */
[----:B------:R-:W-:Y:S02]  /*8e90*/  F2FP.BF16.F32.PACK_AB R112, R25, R24 ;  /* 0x000000181970723e */ /* 0x000fe400000010ff */
[----:B------:R-:W-:Y:S01]  /*8ea0*/  F2FP.BF16.F32.PACK_AB R113, R31, R26 ;  /* 0x0000001a1f71723e */ /* 0x000fe200000010ff */
[----:B------:R1:W-:Y:S01]  /*8eb0*/  STS.128 [R117+0x20], R108 ;  /* 0x0000206c75007388 */ /* 0x0003e20000000c00 */
        /* <DEDUP_REMOVED lines=8> */
[----:B--2---:R-:W2:Y:S02]  /*8f40*/  FENCE.VIEW.ASYNC.S ;  /* 0x00000000000073c6 */ /* 0x004ea40000000000 */
[----:B--2---:R-:W-:Y:S06]  /*8f50*/  BAR.SYNC.DEFER_BLOCKING 0x1, 0x80 ;  /* 0x0042000000007b1d */ /* 0x004fec0000010000 */
[----:B------:R-:W-:Y:S05]  /*8f60*/  @P0 BRA `(.L_x_134) ;  /* 0x0000000000240947 */ /* 0x000fea0003800000 */
[----:B------:R-:W2:Y:S01]  /*8f70*/  LDCU.64 UR10, c[0x0][0x348] ;  /* 0x00006900ff0a77ac */ /* 0x000ea20008000a00 */
[----:B------:R-:W-:Y:S02]  /*8f80*/  UIADD3 UR9, UPT, UPT, UR49, 0x20, URZ ;  /* 0x0000002031097890 */ /* 0x000fe4000fffe0ff */
[----:B------:R-:W-:Y:S02]  /*8f90*/  UIADD3 UR8, UPT, UPT, UR47, 0x200, UR4 ;  /* 0x000002002f087890 */ /* 0x000fe4000fffe004 */
[----:B--2---:R-:W-:Y:S03]  /*8fa0*/  UIADD3 UR6, UP0, UPT, UR10, 0xa80, URZ ;  /* 0x00000a800a067890 */ /* 0x004fe6000ff1e0ff */
[----:B------:R-:W-:Y:S01]  /*8fb0*/  UMOV UR10, UR50 ;  /* 0x00000032000a7c82 */ /* 0x000fe20008000000 */
[----:B------:R-:W-:Y:S03]  /*8fc0*/  UIADD3.X UR7, UPT, UPT, URZ, UR11, URZ, UP0, !UPT ;  /* 0x0000000bff077290 */ /* 0x000fe600087fe4ff */
[----:B------:R-:W-:Y:S06]  /*8fd0*/  UMOV UR11, UR44 ;  /* 0x0000002c000b7c82 */ /* 0x000fec0008000000 */
[----:B------:R2:W-:Y:S02]  /*8fe0*/  UTMASTG.3D [UR8], [UR6] ;  /* 0x00000008060073b5 */ /* 0x0005e40008010000 */
[----:B--2---:R0:W-:Y:S02]  /*8ff0*/  UTMACMDFLUSH ;  /* 0x00000000000079b7 */ /* 0x0041e40000000000 */
.L_x_134:
[----:B------:R-:W-:Y:S05]  /*9000*/  BSYNC.RECONVERGENT B0 ;  /* 0x0000000000007941 */ /* 0x000fea0003800200 */
.L_x_133:
[----:B------:R-:W-:Y:S01]  /*9010*/  UIADD3 UR4, UPT, UPT, UR45, 0x1, URZ ;  /* 0x000000012d047890 */ /* 0x000fe2000fffe0ff */
[----:B------:R-:W-:Y:S03]  /*9020*/  BSSY.RECONVERGENT B0, `(.L_x_135) ;  /* 0x0000008000007945 */ /* 0x000fe60003800200 */
[----:B------:R-:W-:Y:S04]  /*9030*/  UISETP.NE.AND UP0, UPT, UR4, 0x3, UPT ;  /* 0x000000030400788c */ /* 0x000fe8000bf05270 */
[----:B------:R-:W-:Y:S02]  /*9040*/  UISETP.EQ.XOR UP1, UPT, UR43, 0x3, !UP0 ;  /* 0x000000032b00788c */ /* 0x000fe4000c722a70 */
[----:B------:R-:W-:Y:S02]  /*9050*/  USEL UR46, UR4, URZ, UP0 ;  /* 0x000000ff042e7287 */ /* 0x000fe40008000000 */
[----:B------:R-:W-:Y:S04]  /*9060*/  USEL UR5, URZ, 0x1, !UP1 ;  /* 0x00000001ff057887 */ /* 0x000fe8000c800000 */
[----:B------:R-:W-:Y:S01]  /*9070*/  ULOP3.LUT UR54, UR54, UR5, URZ, 0x3c, !UPT ;  /* 0x0000000536367292 */ /* 0x000fe2000f8e3cff */
[----:B------:R-:W-:Y:S11]  /*9080*/  @P0 BRA `(.L_x_136) ;  /* 0x0000000000040947 */ /* 0x000ff60003800000 */
[----:B------:R-:W-:Y:S04]  /*9090*/  DEPBAR.LE SB0, 0x1 ;  /* 0x000080400000791a */ /* 0x000fe80000000000 */
.L_x_136:
[----:B------:R-:W-:Y:S05]  /*90a0*/  BSYNC.RECONVERGENT B0 ;  /* 0x0000000000007941 */ /* 0x000fea0003800200 */
.L_x_135:
[----:B------:R-:W-:Y:S01]  /*90b0*/  BAR.SYNC.DEFER_BLOCKING 0x1, 0x80 ;  /* 0x0042000000007b1d */ /* 0x000fe20000010000 */
[----:B------:R-:W-:Y:S01]  /*90c0*/  UISETP.NE.AND UP0, UPT, UR53, -0x2, UPT ;  /* 0xfffffffe3500788c */ /* 0x000fe2000bf05270 */
[----:B------:R-:W-:Y:S08]  /*90d0*/  IADD3 R0, PT, PT, R36, 0x1, RZ ;  /* 0x0000000124007810 */ /* 0x000ff00007ffe0ff */
[----:B------:R-:W-:Y:S05]  /*90e0*/  BRA.U !UP0, `(.L_x_137) ;  /* 0x0000000108287547 */ /* 0x000fea000b800000 */
[----:B------:R-:W2:Y:S01]  /*90f0*/  S2R R2, SR_CgaCtaId ;  /* 0x0000000000027919 */ /* 0x000ea20000008800 */
[----:B------:R-:W-:Y:S01]  /*9100*/  ISETP.NE.AND P0, PT, R103, RZ, PT ;  /* 0x000000ff6700720c */ /* 0x000fe20003f05270 */
[----:B------:R-:W-:Y:S01]  /*9110*/  IMAD.U32 R3, RZ, RZ, UR52 ;  /* 0x00000034ff037e24 */ /* 0x000fe2000f8e00ff */
[----:B------:R-:W-:Y:S04]  /*9120*/  UIADD3 UR4, UPT, UPT, UR52, 0x1, URZ ;  /* 0x0000000134047890 */ /* 0x000fe8000fffe0ff */
[----:B------:R-:W-:Y:S04]  /*9130*/  UISETP.NE.AND UP0, UPT, UR4, 0x3, UPT ;  /* 0x000000030400788c */ /* 0x000fe8000bf05270 */
[----:B------:R-:W-:Y:S03]  /*9140*/  USEL UR52, UR4, URZ, UP0 ;  /* 0x000000ff04347287 */ /* 0x000fe60008000000 */
[----:B------:R-:W-:Y:S05]  /*9150*/  @P0 LEA R3, R3, UR47, 0x3 ;  /* 0x0000002f03030c11 */ /* 0x000fea000f8e18ff */
[----:B------:R-:W-:Y:S05]  /*9160*/  @P0 VIADD R3, R3, 0xa8 ;  /* 0x000000a803030836 */ /* 0x000fea0000000000 */
[----:B--2---:R-:W-:Y:S04]  /*9170*/  @P0 PRMT R2, R2, 0x654, R3 ;  /* 0x0000065402020816 */ /* 0x004fe80000000003 */
[----:B------:R2:W-:Y:S03]  /*9180*/  @P0 SYNCS.ARRIVE.TRANS64.RED.A1T0 RZ, [R2+URZ], RZ ;  /* 0x000000ff02ff09a7 */ /* 0x0005e600081004ff */
.L_x_137:
[----:B------:R-:W-:Y:S01]  /*9190*/  R2UR UR6, R102 ;  /* 0x00000000660672ca */ /* 0x000fe200000e0000 */
[----:B------:R-:W-:Y:S01]  /*91a0*/  UIADD3 UR53, UPT, UPT, UR53, 0x2, URZ ;  /* 0x0000000235357890 */ /* 0x000fe2000fffe0ff */
[----:B------:R-:W-:Y:S01]  /*91b0*/  R2UR UR5, R90 ;  /* 0x000000005a0572ca */ /* 0x000fe200000e0000 */
[----:B------:R-:W-:Y:S01]  /*91c0*/  UMOV UR44, UR63 ;  /* 0x0000003f002c7c82 */ /* 0x000fe20008000000 */
[----:B------:R-:W-:Y:S02]  /*91d0*/  R2UR UR4, R91 ;  /* 0x000000005b0472ca */ /* 0x000fe400000e0000 */
[----:B------:R-:W-:Y:S02]  /*91e0*/  ISETP.NE.AND P0, PT, R94, 0x2, PT ;  /* 0x000000025e00780c */ /* 0x000fe40003f05270 */
[----:B------:R-:W-:Y:S02]  /*91f0*/  ISETP.NE.AND P1, PT, R0, 0x2, PT ;  /* 0x000000020000780c */ /* 0x000fe40003f25270 */
[----:B--2---:R-:W-:Y:S02]  /*9200*/  SEL R2, RZ, 0x1, P0 ;  /* 0x00000001ff027807 */ /* 0x004fe40000000000 */
[----:B------:R-:W-:Y:S01]  /*9210*/  SEL R3, RZ, 0x1, P1 ;  /* 0x00000001ff037807 */ /* 0x000fe20000800000 */
[----:B------:R-:W-:Y:S01]  /*9220*/  UISETP.NE.AND UP0, UPT, UR6, URZ, UPT ;  /* 0x000000ff0600728c */ /* 0x000fe2000bf05270 */
[----:B------:R-:W-:Y:S01]  /*9230*/  LOP3.LUT R97, R97, R2, RZ, 0x3c, !PT ;  /* 0x0000000261617212 */ /* 0x000fe200078e3cff */
[----:B------:R-:W-:Y:S01]  /*9240*/  UIADD3 UR25, UPT, UPT, UR36, UR5, URZ ;  /* 0x0000000524197290 */ /* 0x000fe2000fffe0ff */
[----:B------:R-:W-:Y:S01]  /*9250*/  LOP3.LUT R98, R98, R3, RZ, 0x3c, !PT ;  /* 0x0000000362627212 */ /* 0x000fe200078e3cff */
[----:B------:R-:W-:Y:S01]  /*9260*/  UIADD3 UR27, UPT, UPT, UR37, UR4, URZ ;  /* 0x00000004251b7290 */ /* 0x000fe2000fffe0ff */
[----:B------:R-:W-:Y:S02]  /*9270*/  SEL R94, R94, RZ, P0 ;  /* 0x000000ff5e5e7207 */ /* 0x000fe40000000000 */
[----:B------:R-:W-:Y:S02]  /*9280*/  SEL R36, R0, RZ, P1 ;  /* 0x000000ff00247207 */ /* 0x000fe40000800000 */
[----:B------:R-:W-:Y:S07]  /*9290*/  BRA.U UP0, `(.L_x_138) ;  /* 0xffffffd500a47547 */ /* 0x000fee000b83ffff */
[----:B------:R-:W2:Y:S01]  /*92a0*/  LDCU.64 UR4, c[0x0][0xc88] ;  /* 0x00019100ff0477ac */ /* 0x000ea20008000a00 */
[----:B------:R-:W3:Y:S01]  /*92b0*/  LDCU.64 UR6, c[0x0][0xc90] ;  /* 0x00019200ff0677ac */ /* 0x000ee20008000a00 */
[----:B--2---:R-:W-:Y:S02]  /*92c0*/  ISETP.NE.U32.AND P2, PT, RZ, UR4, PT ;  /* 0x00000004ff007c0c */ /* 0x004fe4000bf45070 */
[----:B---3--:R-:W-:Y:S02]  /*92d0*/  ISETP.NE.U32.AND P1, PT, RZ, UR6, PT ;  /* 0x00000006ff007c0c */ /* 0x008fe4000bf25070 */
[----:B------:R-:W-:Y:S02]  /*92e0*/  ISETP.NE.AND.EX P2, PT, RZ, UR5, PT, P2 ;  /* 0x00000005ff007c0c */ /* 0x000fe4000bf45320 */
[----:B------:R-:W-:-:S13]  /*92f0*/  ISETP.NE.AND.EX P0, PT, RZ, UR7, PT, P1 ;  /* 0x00000007ff007c0c */ /* 0x000fda000bf05310 */
[----:B------:R-:W-:Y:S05]  /*9300*/  @P2 BRA P0, `(.L_x_139) ;  /* 0x00000000003c2947 */ /* 0x000fea0000000000 */
[----:B------:R-:W-:-:S13]  /*9310*/  ISETP.NE.AND.EX P1, PT, RZ, UR7, PT, P1 ;  /* 0x00000007ff007c0c */ /* 0x000fda000bf25310 */
[----:B------:R-:W-:Y:S05]  /*9320*/  @P1 BRA `(.L_x_140) ;  /* 0x00000000000c1947 */ /* 0x000fea0003800000 */
[----:B------:R-:W-:-:S13]  /*9330*/  FSETP.NEU.AND P0, PT, R41, RZ, PT ;  /* 0x000000ff2900720b */ /* 0x000fda0003f0d000 */
[----:B------:R-:W-:Y:S05]  /*9340*/  @!P0 EXIT ;  /* 0x000000000000894d */ /* 0x000fea0003800000 */
[----:B------:R-:W-:Y:S05]  /*9350*/  BRA `(.L_x_139) ;  /* 0x0000000000287947 */ /* 0x000fea0003800000 */
.L_x_140:
[----:B------:R-:W-:Y:S01]  /*9360*/  ISETP.NE.AND P0, PT, R93, RZ, PT ;  /* 0x000000ff5d00720c */ /* 0x000fe20003f05270 */
[----:B------:R-:W-:-:S12]  /*9370*/  BSSY.RECONVERGENT B0, `(.L_x_139) ;  /* 0x0000008000007945 */ /* 0x000fd80003800200 */
[----:B------:R-:W-:Y:S05]  /*9380*/  @P0 BRA `(.L_x_141) ;  /* 0x0000000000100947 */ /* 0x000fea0003800000 */
[----:B------:R-:W-:-:S04]  /*9390*/  ISETP.NE.U32.AND P0, PT, RZ, UR4, PT ;  /* 0x00000004ff007c0c */ /* 0x000fc8000bf05070 */
[----:B------:R-:W-:-:S13]  /*93a0*/  ISETP.NE.AND.EX P0, PT, RZ, UR5, PT, P0 ;  /* 0x00000005ff007c0c */ /* 0x000fda000bf05300 */
[----:B------:R-:W-:Y:S05]  /*93b0*/  @!P0 EXIT ;  /* 0x000000000000894d */ /* 0x000fea0003800000 */
[----:B------:R-:W-:Y:S05]  /*93c0*/  BRA `(.L_x_142) ;  /* 0x0000000000087947 */ /* 0x000fea0003800000 */
.L_x_141:
[----:B------:R-:W-:-:S13]  /*93d0*/  FSETP.NEU.AND P0, PT, R41, RZ, PT ;  /* 0x000000ff2900720b */ /* 0x000fda0003f0d000 */
[----:B------:R-:W-:Y:S05]  /*93e0*/  @!P0 EXIT ;  /* 0x000000000000894d */ /* 0x000fea0003800000 */
.L_x_142:
[----:B------:R-:W-:Y:S05]  /*93f0*/  BSYNC.RECONVERGENT B0 ;  /* 0x0000000000007941 */ /* 0x000fea0003800200 */
.L_x_139:
[----:B------:R-:W2:Y:S01]  /*9400*/  S2UR UR7, SR_CgaCtaId ;  /* 0x00000000000779c3 */ /* 0x000ea20000008800 */
[----:B------:R-:W-:Y:S01]  /*9410*/  ULEA UR6, UR52, UR47, 0x3 ;  /* 0x0000002f34067291 */ /* 0x000fe2000f8e18ff */
[----:B------:R-:W-:-:S04]  /*9420*/  DEPBAR.LE SB0, 0x0 ;  /* 0x000080000000791a */ /* 0x000fc80000000000 */
[----:B------:R-:W-:-:S04]  /*9430*/  UIADD3 UR6, UPT, UPT, UR6, 0xa8, URZ ;  /* 0x000000a806067890 */ /* 0x000fc8000fffe0ff */
[----:B--2---:R-:W-:-:S09]  /*9440*/  UPRMT UR6, UR7, 0x654, UR6 ;  /* 0x0000065407067896 */ /* 0x004fd20008000006 */
[----:B------:R-:W-:Y:S01]  /*9450*/  SYNCS.ARRIVE.TRANS64.RED.A1T0 RZ, [UR6], RZ ;  /* 0x000000ffffff79a7 */ /* 0x000fe20008100406 */
[----:B------:R-:W-:Y:S05]  /*9460*/  EXIT ;  /* 0x000000000000794d */ /* 0x000fea0003800000 */
.L_x_25:
[----:B--2---:R2:W3:Y:S02]  /*9470*/  SYNCS.PHASECHK.TRANS64.TRYWAIT P0, [R0+URZ+0x120], R3 ;  /* 0x00012003000075a7 */ /* 0x0044e400080011ff */
[----:B---3--:R-:W-:Y:S05]  /*9480*/  @!P0 NANOSLEEP.SYNCS 0x989680 ;  /* 0x009896800000895d */ /* 0x008fea0003900000 */
[----:B------:R-:W3:Y:S02]  /*9490*/  @!P0 SYNCS.PHASECHK.TRANS64 P0, [R0+URZ+0x120], R3 ;  /* 0x00012003000085a7 */ /* 0x000ee400080010ff */
[----:B---3--:R-:W-:Y:S05]  /*94a0*/  @!P0 BRA `(.L_x_25) ;  /* 0xfffffffc00f08947 */ /* 0x008fea000383ffff */
[----:B------:R-:W-:Y:S05]  /*94b0*/  BRA `(.L_x_143) ;  /* 0xffffff8800947947 */ /* 0x000fea000383ffff */
.L_x_28:
[----:B--2---:R-:W-:-:S07]  /*94c0*/  MOV R0, UR5 ;  /* 0x0000000500007c02 */ /* 0x004fce0008000f00 */
.L_x_144:
[----:B--2---:R2:W3:Y:S02]  /*94d0*/  SYNCS.PHASECHK.TRANS64.TRYWAIT P0, [R0+URZ+0x48], R3 ;  /* 0x00004803000075a7 */ /* 0x0044e400080011ff */
[----:B---3--:R-:W-:Y:S05]  /*94e0*/  @!P0 NANOSLEEP.SYNCS 0x989680 ;  /* 0x009896800000895d */ /* 0x008fea0003900000 */
[----:B------:R-:W3:Y:S02]  /*94f0*/  @!P0 SYNCS.PHASECHK.TRANS64 P0, [R0+URZ+0x48], R3 ;  /* 0x00004803000085a7 */ /* 0x000ee400080010ff */
[----:B---3--:R-:W-:Y:S05]  /*9500*/  @!P0 BRA `(.L_x_144) ;  /* 0xfffffffc00f08947 */ /* 0x008fea000383ffff */
[----:B------:R-:W-:Y:S05]  /*9510*/  BRA `(.L_x_27) ;  /* 0xffffff8800fc7947 */ /* 0x000fea000383ffff */
.L_x_37:
[----:B-1----:R-:W-:-:S07]  /*9520*/  MOV R0, UR6 ;  /* 0x0000000600007c02 */ /* 0x002fce0008000f00 */
.L_x_145:
[----:B-1----:R1:W2:Y:S02]  /*9530*/  SYNCS.PHASECHK.TRANS64.TRYWAIT P0, [R0+URZ+0x48], R3 ;  /* 0x00004803000075a7 */ /* 0x0022a400080011ff */
[----:B--2---:R-:W-:Y:S05]  /*9540*/  @!P0 NANOSLEEP.SYNCS 0x989680 ;  /* 0x009896800000895d */ /* 0x004fea0003900000 */
[----:B------:R-:W2:Y:S02]  /*9550*/  @!P0 SYNCS.PHASECHK.TRANS64 P0, [R0+URZ+0x48], R3 ;  /* 0x00004803000085a7 */ /* 0x000ea400080010ff */
[----:B--2---:R-:W-:Y:S05]  /*9560*/  @!P0 BRA `(.L_x_145) ;  /* 0xfffffffc00f08947 */ /* 0x004fea000383ffff */
[----:B------:R-:W-:Y:S05]  /*9570*/  BRA `(.L_x_36) ;  /* 0xffffff90001c7947 */ /* 0x000fea000383ffff */
.L_x_44:
[----:B-1----:R1:W4:Y:S02]  /*9580*/  SYNCS.PHASECHK.TRANS64.TRYWAIT P0, [R3+URZ+0xd0], R0 ;  /* 0x0000d000030075a7 */ /* 0x00232400080011ff */
[----:B----4-:R-:W-:Y:S05]  /*9590*/  @!P0 NANOSLEEP.SYNCS 0x989680 ;  /* 0x009896800000895d */ /* 0x010fea0003900000 */
[----:B------:R-:W4:Y:S02]  /*95a0*/  @!P0 SYNCS.PHASECHK.TRANS64 P0, [R3+URZ+0xd0], R0 ;  /* 0x0000d000030085a7 */ /* 0x000f2400080010ff */
[----:B----4-:R-:W-:Y:S05]  /*95b0*/  @!P0 BRA `(.L_x_44) ;  /* 0xfffffffc00f08947 */ /* 0x010fea000383ffff */
[----:B------:R-:W-:Y:S05]  /*95c0*/  BRA `(.L_x_146) ;  /* 0xffffff9400187947 */ /* 0x000fea000383ffff */
.L_x_48:
[----:B-1----:R-:W-:-:S07]  /*95d0*/  MOV R0, UR4 ;  /* 0x0000000400007c02 */ /* 0x002fce0008000f00 */
.L_x_147:
[----:B-1----:R1:W2:Y:S02]  /*95e0*/  SYNCS.PHASECHK.TRANS64.TRYWAIT P0, [R0+URZ], R3 ;  /* 0x00000003000075a7 */ /* 0x0022a400080011ff */
[----:B--2---:R-:W-:Y:S05]  /*95f0*/  @!P0 NANOSLEEP.SYNCS 0x989680 ;  /* 0x009896800000895d */ /* 0x004fea0003900000 */
[----:B------:R-:W2:Y:S02]  /*9600*/  @!P0 SYNCS.PHASECHK.TRANS64 P0, [R0+URZ], R3 ;  /* 0x00000003000085a7 */ /* 0x000ea400080010ff */
[----:B--2---:R-:W-:Y:S05]  /*9610*/  @!P0 BRA `(.L_x_147) ;  /* 0xfffffffc00f08947 */ /* 0x004fea000383ffff */
[----:B------:R-:W-:Y:S05]  /*9620*/  BRA `(.L_x_148) ;  /* 0xffffff9800c47947 */ /* 0x000fea000383ffff */
.L_x_49:
[----:B------:R-:W-:-:S07]  /*9630*/  MOV R0, UR5 ;  /* 0x0000000500007c02 */ /* 0x000fce0008000f00 */
.L_x_149:
[----:B-1----:R1:W2:Y:S02]  /*9640*/  SYNCS.PHASECHK.TRANS64.TRYWAIT P0, [R0+URZ], R3 ;  /* 0x00000003000075a7 */ /* 0x0022a400080011ff */
[----:B--2---:R-:W-:Y:S05]  /*9650*/  @!P0 NANOSLEEP.SYNCS 0x989680 ;  /* 0x009896800000895d */ /* 0x004fea0003900000 */
[----:B------:R-:W2:Y:S02]  /*9660*/  @!P0 SYNCS.PHASECHK.TRANS64 P0, [R0+URZ], R3 ;  /* 0x00000003000085a7 */ /* 0x000ea400080010ff */
[----:B--2---:R-:W-:Y:S05]  /*9670*/  @!P0 BRA `(.L_x_149) ;  /* 0xfffffffc00f08947 */ /* 0x004fea000383ffff */
[----:B------:R-:W-:Y:S05]  /*9680*/  BRA `(.L_x_150) ;  /* 0xffffff9800d07947 */ /* 0x000fea000383ffff */
.L_x_50:
[----:B------:R-:W-:-:S07]  /*9690*/  MOV R0, UR5 ;  /* 0x0000000500007c02 */ /* 0x000fce0008000f00 */
.L_x_151:
[----:B-1----:R1:W2:Y:S02]  /*96a0*/  SYNCS.PHASECHK.TRANS64.TRYWAIT P0, [R0+URZ], R3 ;  /* 0x00000003000075a7 */ /* 0x0022a400080011ff */
[----:B--2---:R-:W-:Y:S05]  /*96b0*/  @!P0 NANOSLEEP.SYNCS 0x989680 ;  /* 0x009896800000895d */ /* 0x004fea0003900000 */
[----:B------:R-:W2:Y:S02]  /*96c0*/  @!P0 SYNCS.PHASECHK.TRANS64 P0, [R0+URZ], R3 ;  /* 0x00000003000085a7 */ /* 0x000ea400080010ff */
[----:B--2---:R-:W-:Y:S05]  /*96d0*/  @!P0 BRA `(.L_x_151) ;  /* 0xfffffffc00f08947 */ /* 0x004fea000383ffff */
[----:B------:R-:W-:Y:S05]  /*96e0*/  BRA `(.L_x_152) ;  /* 0xffffff9800dc7947 */ /* 0x000fea000383ffff */
.L_x_51:
[----:B------:R-:W-:-:S07]  /*96f0*/  MOV R0, UR5 ;  /* 0x0000000500007c02 */ /* 0x000fce0008000f00 */
.L_x_153:
[----:B-1----:R1:W2:Y:S02]  /*9700*/  SYNCS.PHASECHK.TRANS64.TRYWAIT P0, [R0+URZ], R3 ;  /* 0x00000003000075a7 */ /* 0x0022a400080011ff */
[----:B--2---:R-:W-:Y:S05]  /*9710*/  @!P0 NANOSLEEP.SYNCS 0x989680 ;  /* 0x009896800000895d */ /* 0x004fea0003900000 */
[----:B------:R-:W2:Y:S02]  /*9720*/  @!P0 SYNCS.PHASECHK.TRANS64 P0, [R0+URZ], R3 ;  /* 0x00000003000085a7 */ /* 0x000ea400080010ff */
[----:B--2---:R-:W-:Y:S05]  /*9730*/  @!P0 BRA `(.L_x_153) ;  /* 0xfffffffc00f08947 */ /* 0x004fea000383ffff */
[----:B------:R-:W-:Y:S05]  /*9740*/  BRA `(.L_x_154) ;  /* 0xffffff9800e87947 */ /* 0x000fea000383ffff */
.L_x_52:
[----:B------:R-:W-:-:S07]  /*9750*/  MOV R0, UR5 ;  /* 0x0000000500007c02 */ /* 0x000fce0008000f00 */
.L_x_155:
[----:B-1----:R1:W2:Y:S02]  /*9760*/  SYNCS.PHASECHK.TRANS64.TRYWAIT P0, [R0+URZ], R3 ;  /* 0x00000003000075a7 */ /* 0x0022a400080011ff */
[----:B--2---:R-:W-:Y:S05]  /*9770*/  @!P0 NANOSLEEP.SYNCS 0x989680 ;  /* 0x009896800000895d */ /* 0x004fea0003900000 */
[----:B------:R-:W2:Y:S02]  /*9780*/  @!P0 SYNCS.PHASECHK.TRANS64 P0, [R0+URZ], R3 ;  /* 0x00000003000085a7 */ /* 0x000ea400080010ff */
[----:B--2---:R-:W-:Y:S05]  /*9790*/  @!P0 BRA `(.L_x_155) ;  /* 0xfffffffc00f08947 */ /* 0x004fea000383ffff */
[----:B------:R-:W-:Y:S05]  /*97a0*/  BRA `(.L_x_156) ;  /* 0xffffff9800f47947 */ /* 0x000fea000383ffff */
.L_x_53:
[----:B------:R-:W-:-:S07]  /*97b0*/  MOV R0, UR5 ;  /* 0x0000000500007c02 */ /* 0x000fce0008000f00 */
.L_x_157:
[----:B-1----:R1:W2:Y:S02]  /*97c0*/  SYNCS.PHASECHK.TRANS64.TRYWAIT P0, [R0+URZ], R3 ;  /* 0x00000003000075a7 */ /* 0x0022a400080011ff */
[----:B--2---:R-:W-:Y:S05]  /*97d0*/  @!P0 NANOSLEEP.SYNCS 0x989680 ;  /* 0x009896800000895d */ /* 0x004fea0003900000 */
[----:B------:R-:W2:Y:S02]  /*97e0*/  @!P0 SYNCS.PHASECHK.TRANS64 P0, [R0+URZ], R3 ;  /* 0x00000003000085a7 */ /* 0x000ea400080010ff */
[----:B--2---:R-:W-:Y:S05]  /*97f0*/  @!P0 BRA `(.L_x_157) ;  /* 0xfffffffc00f08947 */ /* 0x004fea000383ffff */
[----:B------:R-:W-:Y:S05]  /*9800*/  BRA `(.L_x_158) ;  /* 0xffffff9c00007947 */ /* 0x000fea000383ffff */
.L_x_54:
[----:B------:R-:W-:-:S07]  /*9810*/  MOV R0, UR5 ;  /* 0x0000000500007c02 */ /* 0x000fce0008000f00 */
.L_x_159:
[----:B-1----:R1:W2:Y:S02]  /*9820*/  SYNCS.PHASECHK.TRANS64.TRYWAIT P0, [R0+URZ], R3 ;  /* 0x00000003000075a7 */ /* 0x0022a400080011ff */
[----:B--2---:R-:W-:Y:S05]  /*9830*/  @!P0 NANOSLEEP.SYNCS 0x989680 ;  /* 0x009896800000895d */ /* 0x004fea0003900000 */
[----:B------:R-:W2:Y:S02]  /*9840*/  @!P0 SYNCS.PHASECHK.TRANS64 P0, [R0+URZ], R3 ;  /* 0x00000003000085a7 */ /* 0x000ea400080010ff */
[----:B--2---:R-:W-:Y:S05]  /*9850*/  @!P0 BRA `(.L_x_159) ;  /* 0xfffffffc00f08947 */ /* 0x004fea000383ffff */
[----:B------:R-:W-:Y:S05]  /*9860*/  BRA `(.L_x_160) ;  /* 0xffffff9c000c7947 */ /* 0x000fea000383ffff */
.L_x_55:
[----:B------:R-:W-:-:S07]  /*9870*/  MOV R0, UR5 ;  /* 0x0000000500007c02 */ /* 0x000fce0008000f00 */
.L_x_161:
[----:B-1----:R1:W2:Y:S02]  /*9880*/  SYNCS.PHASECHK.TRANS64.TRYWAIT P0, [R0+URZ], R3 ;  /* 0x00000003000075a7 */ /* 0x0022a400080011ff */
[----:B--2---:R-:W-:Y:S05]  /*9890*/  @!P0 NANOSLEEP.SYNCS 0x989680 ;  /* 0x009896800000895d */ /* 0x004fea0003900000 */
[----:B------:R-:W2:Y:S02]  /*98a0*/  @!P0 SYNCS.PHASECHK.TRANS64 P0, [R0+URZ], R3 ;  /* 0x00000003000085a7 */ /* 0x000ea400080010ff */
[----:B--2---:R-:W-:Y:S05]  /*98b0*/  @!P0 BRA `(.L_x_161) ;  /* 0xfffffffc00f08947 */ /* 0x004fea000383ffff */
[----:B------:R-:W-:Y:S05]  /*98c0*/  BRA `(.L_x_162) ;  /* 0xffffff9c00187947 */ /* 0x000fea000383ffff */
.L_x_58:
[----:B-1----:R1:W2:Y:S02]  /*98d0*/  SYNCS.PHASECHK.TRANS64.TRYWAIT P0, [R2+URZ+0x110], R5 ;  /* 0x00011005020075a7 */ /* 0x0022a400080011ff */
[----:B--2---:R-:W-:Y:S05]  /*98e0*/  @!P0 NANOSLEEP.SYNCS 0x989680 ;  /* 0x009896800000895d */ /* 0x004fea0003900000 */
[----:B------:R-:W2:Y:S02]  /*98f0*/  @!P0 SYNCS.PHASECHK.TRANS64 P0, [R2+URZ+0x110], R5 ;  /* 0x00011005020085a7 */ /* 0x000ea400080010ff */
[----:B--2---:R-:W-:Y:S05]  /*9900*/  @!P0 BRA `(.L_x_58) ;  /* 0xfffffffc00f08947 */ /* 0x004fea000383ffff */
[----:B------:R-:W-:Y:S05]  /*9910*/  BRA `(.L_x_163) ;  /* 0xffffff9c007c7947 */ /* 0x000fea000383ffff */
.L_x_59:
[----:B------:R-:W-:-:S07]  /*9920*/  MOV R2, UR4 ;  /* 0x0000000400027c02 */ /* 0x000fce0008000f00 */
.L_x_164:
[----:B-1----:R1:W2:Y:S02]  /*9930*/  SYNCS.PHASECHK.TRANS64.TRYWAIT P0, [R2+URZ+0xe0], R5 ;  /* 0x0000e005020075a7 */ /* 0x0022a400080011ff */
[----:B--2---:R-:W-:Y:S05]  /*9940*/  @!P0 NANOSLEEP.SYNCS 0x989680 ;  /* 0x009896800000895d */ /* 0x004fea0003900000 */
[----:B------:R-:W2:Y:S02]  /*9950*/  @!P0 SYNCS.PHASECHK.TRANS64 P0, [R2+URZ+0xe0], R5 ;  /* 0x0000e005020085a7 */ /* 0x000ea400080010ff */
[----:B--2---:R-:W-:Y:S05]  /*9960*/  @!P0 BRA `(.L_x_164) ;  /* 0xfffffffc00f08947 */ /* 0x004fea000383ffff */
[----:B------:R-:W-:Y:S05]  /*9970*/  BRA `(.L_x_165) ;  /* 0xffffff9c008c7947 */ /* 0x000fea000383ffff */
.L_x_60:
[----:B-1----:R1:W2:Y:S02]  /*9980*/  SYNCS.PHASECHK.TRANS64.TRYWAIT P1, [R2+URZ+0xd0], R5 ;  /* 0x0000d005020075a7 */ /* 0x0022a400080211ff */
[----:B--2---:R-:W-:Y:S05]  /*9990*/  @!P1 NANOSLEEP.SYNCS 0x989680 ;  /* 0x009896800000995d */ /* 0x004fea0003900000 */
[----:B------:R-:W2:Y:S02]  /*99a0*/  @!P1 SYNCS.PHASECHK.TRANS64 P1, [R2+URZ+0xd0], R5 ;  /* 0x0000d005020095a7 */ /* 0x000ea400080210ff */
[----:B--2---:R-:W-:Y:S05]  /*99b0*/  @!P1 BRA `(.L_x_60) ;  /* 0xfffffffc00f09947 */ /* 0x004fea000383ffff */
[----:B------:R-:W-:Y:S05]  /*99c0*/  BRA `(.L_x_166) ;  /* 0xffffff9c00bc7947 */ /* 0x000fea000383ffff */
.L_x_63:
[----:B------:R-:W-:-:S07]  /*99d0*/  MOV R0, UR4 ;  /* 0x0000000400007c02 */ /* 0x000fce0008000f00 */
.L_x_167:
[----:B-1----:R1:W2:Y:S02]  /*99e0*/  SYNCS.PHASECHK.TRANS64.TRYWAIT P0, [R0+URZ+0xe0], R3 ;  /* 0x0000e003000075a7 */ /* 0x0022a400080011ff */
[----:B--2---:R-:W-:Y:S05]  /*99f0*/  @!P0 NANOSLEEP.SYNCS 0x989680 ;  /* 0x009896800000895d */ /* 0x004fea0003900000 */
[----:B------:R-:W2:Y:S02]  /*9a00*/  @!P0 SYNCS.PHASECHK.TRANS64 P0, [R0+URZ+0xe0], R3 ;  /* 0x0000e003000085a7 */ /* 0x000ea400080010ff */
[----:B--2---:R-:W-:Y:S05]  /*9a10*/  @!P0 BRA `(.L_x_167) ;  /* 0xfffffffc00f08947 */ /* 0x004fea000383ffff */
[----:B------:R-:W-:Y:S05]  /*9a20*/  BRA `(.L_x_62) ;  /* 0xffffffa000107947 */ /* 0x000fea000383ffff */
.L_x_72:
[----:B-1----:R-:W-:-:S04]  /*9a30*/  MOV R0, UR5 ;  /* 0x0000000500007c02 */ /* 0x002fc80008000f00 */
[----:B------:R1:W2:Y:S03]  /*9a40*/  SYNCS.PHASECHK.TRANS64.TRYWAIT P0, [R0+URZ+0x8], R7 ;  /* 0x00000807000075a7 */ /* 0x0002a600080011ff */
[----:B--2---:R-:W-:Y:S05]  /*9a50*/  @!P0 NANOSLEEP.SYNCS 0x989680 ;  /* 0x009896800000895d */ /* 0x004fea0003900000 */
[----:B------:R-:W2:Y:S02]  /*9a60*/  @!P0 SYNCS.PHASECHK.TRANS64 P0, [R0+URZ+0x8], R7 ;  /* 0x00000807000085a7 */ /* 0x000ea400080010ff */
[----:B--2---:R-:W-:Y:S05]  /*9a70*/  @!P0 BRA `(.L_x_72) ;  /* 0xfffffffc00ec8947 */ /* 0x004fea000383ffff */
[----:B------:R-:W-:Y:S05]  /*9a80*/  BRA `(.L_x_71) ;  /* 0xffffffa000c87947 */ /* 0x000fea000383ffff */
.L_x_74:
[----:B------:R-:W-:Y:S01]  /*9a90*/  BSSY B0, `(.L_x_168) ;  /* 0x0000006000007945 */ /* 0x000fe20003800000 */
[----:B------:R-:W-:-:S07]  /*9aa0*/  MOV R15, 0xffffffff ;  /* 0xffffffff000f7802 */ /* 0x000fce0000000f00 */
[----:B-1---5:R-:W-:Y:S05]  /*9ab0*/  WARPSYNC.COLLECTIVE R15, `(.L_x_169) ;  /* 0x000000000f0c7348 */ /* 0x022fea0003c00000 */
[----:B------:R-:W-:Y:S02]  /*9ac0*/  ELECT P6, UR79, PT ;  /* 0x00000000004f782f */ /* 0x000fe400038c0000 */
[----:B------:R-:W-:Y:S01]  /*9ad0*/  MOV R14, UR79 ;  /* 0x0000004f000e7c02 */ /* 0x000fe20008000f00 */
[----:B-1---5:R-:W-:Y:S10]  /*9ae0*/  ENDCOLLECTIVE ;  /* 0x000000000000791b */ /* 0x022ff40003800000 */
.L_x_169:
[----:B------:R-:W-:Y:S05]  /*9af0*/  BSYNC B0 ;  /* 0x0000000000007941 */ /* 0x000fea0003800000 */
.L_x_168:
[----:B------:R-:W-:Y:S01]  /*9b00*/  PLOP3.LUT P0, PT, P6, PT, PT, 0x80, 0x8 ;  /* 0x000000000008781c */ /* 0x000fe2000370f070 */
[----:B------:R-:W-:-:S12]  /*9b10*/  BRA `(.L_x_170) ;  /* 0xffffffa000f47947 */ /* 0x000fd8000383ffff */
.L_x_76:
[----:B-1----:R-:W-:-:S04]  /*9b20*/  MOV R0, UR5 ;  /* 0x0000000500007c02 */ /* 0x002fc80008000f00 */
[----:B------:R1:W2:Y:S03]  /*9b30*/  SYNCS.PHASECHK.TRANS64.TRYWAIT P0, [R0+URZ+0x8], R5 ;  /* 0x00000805000075a7 */ /* 0x0002a600080011ff */
[----:B--2---:R-:W-:Y:S05]  /*9b40*/  @!P0 NANOSLEEP.SYNCS 0x989680 ;  /* 0x009896800000895d */ /* 0x004fea0003900000 */
[----:B------:R-:W2:Y:S02]  /*9b50*/  @!P0 SYNCS.PHASECHK.TRANS64 P0, [R0+URZ+0x8], R5 ;  /* 0x00000805000085a7 */ /* 0x000ea400080010ff */
[----:B--2---:R-:W-:Y:S05]  /*9b60*/  @!P0 BRA `(.L_x_76) ;  /* 0xfffffffc00ec8947 */ /* 0x004fea000383ffff */
[----:B------:R-:W-:Y:S05]  /*9b70*/  BRA `(.L_x_75) ;  /* 0xffffffa000f87947 */ /* 0x000fea000383ffff */
.L_x_77:
[----:B-1----:R1:W2:Y:S02]  /*9b80*/  SYNCS.PHASECHK.TRANS64.TRYWAIT P0, [R2+URZ+0xd0], R5 ;  /* 0x0000d005020075a7 */ /* 0x0022a400080011ff */
[----:B--2---:R-:W-:Y:S05]  /*9b90*/  @!P0 NANOSLEEP.SYNCS 0x989680 ;  /* 0x009896800000895d */ /* 0x004fea0003900000 */
[----:B------:R-:W2:Y:S02]  /*9ba0*/  @!P0 SYNCS.PHASECHK.TRANS64 P0, [R2+URZ+0xd0], R5 ;  /* 0x0000d005020085a7 */ /* 0x000ea400080010ff */
[----:B--2---:R-:W-:Y:S05]  /*9bb0*/  @!P0 BRA `(.L_x_77) ;  /* 0xfffffffc00f08947 */ /* 0x004fea000383ffff */
[----:B------:R-:W-:Y:S05]  /*9bc0*/  BRA `(.L_x_171) ;  /* 0xffffffa800387947 */ /* 0x000fea000383ffff */
.L_x_81:
[----:B------:R-:W-:-:S07]  /*9bd0*/  MOV R0, UR57 ;  /* 0x0000003900007c02 */ /* 0x000fce0008000f00 */
.L_x_172:
[----:B-1----:R1:W2:Y:S02]  /*9be0*/  SYNCS.PHASECHK.TRANS64.TRYWAIT P0, [R0+URZ+0x100], R5 ;  /* 0x00010005000075a7 */ /* 0x0022a400080011ff */
[----:B--2---:R-:W-:Y:S05]  /*9bf0*/  @!P0 NANOSLEEP.SYNCS 0x989680 ;  /* 0x009896800000895d */ /* 0x004fea0003900000 */
[----:B------:R-:W2:Y:S02]  /*9c00*/  @!P0 SYNCS.PHASECHK.TRANS64 P0, [R0+URZ+0x100], R5 ;  /* 0x00010005000085a7 */ /* 0x000ea400080010ff */
[----:B--2---:R-:W-:Y:S05]  /*9c10*/  @!P0 BRA `(.L_x_172) ;  /* 0xfffffffc00f08947 */ /* 0x004fea000383ffff */
[----:B------:R-:W-:Y:S05]  /*9c20*/  BRA `(.L_x_173) ;  /* 0xffffffac00d07947 */ /* 0x000fea000383ffff */
.L_x_84:
[----:B------:R-:W-:Y:S07]  /*9c30*/  MOV R0, UR7 ;  /* 0x0000000700007c02 */ /* 0x000fee0008000f00 */
.L_x_174:
[----:B-1----:R1:W2:Y:S02]  /*9c40*/  SYNCS.PHASECHK.TRANS64.TRYWAIT P0, [R0+URZ], R5 ;  /* 0x00000005000075a7 */ /* 0x0022a400080011ff */
[----:B--2---:R-:W-:Y:S05]  /*9c50*/  @!P0 NANOSLEEP.SYNCS 0x989680 ;  /* 0x009896800000895d */ /* 0x004fea0003900000 */
[----:B------:R-:W2:Y:S02]  /*9c60*/  @!P0 SYNCS.PHASECHK.TRANS64 P0, [R0+URZ], R5 ;  /* 0x00000005000085a7 */ /* 0x000ea400080010ff */
[----:B--2---:R-:W-:Y:S05]  /*9c70*/  @!P0 BRA `(.L_x_174) ;  /* 0xfffffffc00f08947 */ /* 0x004fea000383ffff */
[----:B------:R-:W-:Y:S05]  /*9c80*/  BRA `(.L_x_83) ;  /* 0xffffffb000407947 */ /* 0x000fea000383ffff */
.L_x_88:
[----:B-1----:R-:W-:-:S07]  /*9c90*/  MOV R0, UR4 ;  /* 0x0000000400007c02 */ /* 0x002fce0008000f00 */
.L_x_175:
[----:B-1----:R1:W2:Y:S02]  /*9ca0*/  SYNCS.PHASECHK.TRANS64.TRYWAIT P0, [R0+URZ], R3 ;  /* 0x00000003000075a7 */ /* 0x0022a400080011ff */
[----:B--2---:R-:W-:Y:S05]  /*9cb0*/  @!P0 NANOSLEEP.SYNCS 0x989680 ;  /* 0x009896800000895d */ /* 0x004fea0003900000 */
[----:B------:R-:W2:Y:S02]  /*9cc0*/  @!P0 SYNCS.PHASECHK.TRANS64 P0, [R0+URZ], R3 ;  /* 0x00000003000085a7 */ /* 0x000ea400080010ff */
[----:B--2---:R-:W-:Y:S05]  /*9cd0*/  @!P0 BRA `(.L_x_175) ;  /* 0xfffffffc00f08947 */ /* 0x004fea000383ffff */
[----:B------:R-:W-:Y:S05]  /*9ce0*/  BRA `(.L_x_176) ;  /* 0xffffffb400587947 */ /* 0x000fea000383ffff */
.L_x_91:
[----:B------:R-:W-:-:S07]  /*9cf0*/  MOV R0, UR31 ;  /* 0x0000001f00007c02 */ /* 0x000fce0008000f00 */
.L_x_177:
[----:B-1----:R1:W2:Y:S02]  /*9d00*/  SYNCS.PHASECHK.TRANS64.TRYWAIT P1, [R0+URZ+0x130], R3 ;  /* 0x00013003000075a7 */ /* 0x0022a400080211ff */
[----:B--2---:R-:W-:Y:S05]  /*9d10*/  @!P1 NANOSLEEP.SYNCS 0x989680 ;  /* 0x009896800000995d */ /* 0x004fea0003900000 */
[----:B------:R-:W2:Y:S02]  /*9d20*/  @!P1 SYNCS.PHASECHK.TRANS64 P1, [R0+URZ+0x130], R3 ;  /* 0x00013003000095a7 */ /* 0x000ea400080210ff */
[----:B--2---:R-:W-:Y:S05]  /*9d30*/  @!P1 BRA `(.L_x_177) ;  /* 0xfffffffc00f09947 */ /* 0x004fea000383ffff */
[----:B------:R-:W-:Y:S05]  /*9d40*/  BRA `(.L_x_178) ;  /* 0xffffffb400a47947 */ /* 0x000fea000383ffff */
.L_x_96:
[----:B--2---:R2:W4:Y:S02]  /*9d50*/  SYNCS.PHASECHK.TRANS64.TRYWAIT P0, [R12+URZ+0xd0], R9 ;  /* 0x0000d0090c0075a7 */ /* 0x00452400080011ff */
[----:B----4-:R-:W-:Y:S05]  /*9d60*/  @!P0 NANOSLEEP.SYNCS 0x989680 ;  /* 0x009896800000895d */ /* 0x010fea0003900000 */
[----:B------:R-:W4:Y:S02]  /*9d70*/  @!P0 SYNCS.PHASECHK.TRANS64 P0, [R12+URZ+0xd0], R9 ;  /* 0x0000d0090c0085a7 */ /* 0x000f2400080010ff */
[----:B----4-:R-:W-:Y:S05]  /*9d80*/  @!P0 BRA `(.L_x_96) ;  /* 0xfffffffc00f08947 */ /* 0x010fea000383ffff */
[----:B------:R-:W-:Y:S05]  /*9d90*/  BRA `(.L_x_179) ;  /* 0xffffffb800c07947 */ /* 0x000fea000383ffff */
.L_x_99:
[----:B------:R-:W-:Y:S07]  /*9da0*/  MOV R0, UR24 ;  /* 0x0000001800007c02 */ /* 0x000fee0008000f00 */
.L_x_180:
[----:B--2---:R2:W3:Y:S02]  /*9db0*/  SYNCS.PHASECHK.TRANS64.TRYWAIT P2, [R0+URZ+0xc8], R9 ;  /* 0x0000c809000075a7 */ /* 0x0044e400080411ff */
[----:B---3--:R-:W-:Y:S05]  /*9dc0*/  @!P2 NANOSLEEP.SYNCS 0x989680 ;  /* 0x009896800000a95d */ /* 0x008fea0003900000 */
[----:B------:R-:W3:Y:S02]  /*9dd0*/  @!P2 SYNCS.PHASECHK.TRANS64 P2, [R0+URZ+0xc8], R9 ;  /* 0x0000c8090000a5a7 */ /* 0x000ee400080410ff */
[----:B---3--:R-:W-:Y:S05]  /*9de0*/  @!P2 BRA `(.L_x_180) ;  /* 0xfffffffc00f0a947 */ /* 0x008fea000383ffff */
[----:B------:R-:W-:Y:S05]  /*9df0*/  BRA `(.L_x_98) ;  /* 0xffffffc000247947 */ /* 0x000fea000383ffff */
.L_x_102:
[----:B------:R-:W-:Y:S07]  /*9e00*/  MOV R0, UR4 ;  /* 0x0000000400007c02 */ /* 0x000fee0008000f00 */
.L_x_181:
[----:B--2---:R2:W3:Y:S02]  /*9e10*/  SYNCS.PHASECHK.TRANS64.TRYWAIT P0, [R0+URZ+0xa8], R9 ;  /* 0x0000a809000075a7 */ /* 0x0044e400080011ff */
[----:B---3--:R-:W-:Y:S05]  /*9e20*/  @!P0 NANOSLEEP.SYNCS 0x989680 ;  /* 0x009896800000895d */ /* 0x008fea0003900000 */
[----:B------:R-:W3:Y:S02]  /*9e30*/  @!P0 SYNCS.PHASECHK.TRANS64 P0, [R0+URZ+0xa8], R9 ;  /* 0x0000a809000085a7 */ /* 0x000ee400080010ff */
[----:B---3--:R-:W-:Y:S05]  /*9e40*/  @!P0 BRA `(.L_x_181) ;  /* 0xfffffffc00f08947 */ /* 0x008fea000383ffff */
[----:B------:R-:W-:Y:S05]  /*9e50*/  BRA `(.L_x_182) ;  /* 0xffffffc000847947 */ /* 0x000fea000383ffff */
.L_x_103:
[----:B------:R-:W-:Y:S07]  /*9e60*/  MOV R9, UR5 ;  /* 0x0000000500097c02 */ /* 0x000fee0008000f00 */
.L_x_183:
[----:B--2---:R2:W3:Y:S02]  /*9e70*/  SYNCS.PHASECHK.TRANS64.TRYWAIT P0, [R9+URZ+0xa8], R0 ;  /* 0x0000a800090075a7 */ /* 0x0044e400080011ff */
[----:B---3--:R-:W-:Y:S05]  /*9e80*/  @!P0 NANOSLEEP.SYNCS 0x989680 ;  /* 0x009896800000895d */ /* 0x008fea0003900000 */
[----:B------:R-:W3:Y:S02]  /*9e90*/  @!P0 SYNCS.PHASECHK.TRANS64 P0, [R9+URZ+0xa8], R0 ;  /* 0x0000a800090085a7 */ /* 0x000ee400080010ff */
[----:B---3--:R-:W-:Y:S05]  /*9ea0*/  @!P0 BRA `(.L_x_183) ;  /* 0xfffffffc00f08947 */ /* 0x008fea000383ffff */
[----:B------:R-:W-:Y:S05]  /*9eb0*/  BRA `(.L_x_184) ;  /* 0xffffffc000e47947 */ /* 0x000fea000383ffff */
.L_x_105:
[----:B------:R-:W-:-:S07]  /*9ec0*/  MOV R0, UR4 ;  /* 0x0000000400007c02 */ /* 0x000fce0008000f00 */
.L_x_185:
[----:B--2---:R2:W3:Y:S02]  /*9ed0*/  SYNCS.PHASECHK.TRANS64.TRYWAIT P0, [R0+URZ], R3 ;  /* 0x00000003000075a7 */ /* 0x0044e400080011ff */
[----:B---3--:R-:W-:Y:S05]  /*9ee0*/  @!P0 NANOSLEEP.SYNCS 0x989680 ;  /* 0x009896800000895d */ /* 0x008fea0003900000 */
[----:B------:R-:W3:Y:S02]  /*9ef0*/  @!P0 SYNCS.PHASECHK.TRANS64 P0, [R0+URZ], R3 ;  /* 0x00000003000085a7 */ /* 0x000ee400080010ff */
[----:B---3--:R-:W-:Y:S05]  /*9f00*/  @!P0 BRA `(.L_x_185) ;  /* 0xfffffffc00f08947 */ /* 0x008fea000383ffff */
[----:B------:R-:W-:Y:S05]  /*9f10*/  BRA `(.L_x_186) ;  /* 0xffffffc400787947 */ /* 0x000fea000383ffff */
.L_x_106:
[----:B------:R-:W-:-:S07]  /*9f20*/  MOV R0, UR5 ;  /* 0x0000000500007c02 */ /* 0x000fce0008000f00 */
.L_x_187:
[----:B--2---:R2:W3:Y:S02]  /*9f30*/  SYNCS.PHASECHK.TRANS64.TRYWAIT P0, [R0+URZ], R3 ;  /* 0x00000003000075a7 */ /* 0x0044e400080011ff */
[----:B---3--:R-:W-:Y:S05]  /*9f40*/  @!P0 NANOSLEEP.SYNCS 0x989680 ;  /* 0x009896800000895d */ /* 0x008fea0003900000 */
[----:B------:R-:W3:Y:S02]  /*9f50*/  @!P0 SYNCS.PHASECHK.TRANS64 P0, [R0+URZ], R3 ;  /* 0x00000003000085a7 */ /* 0x000ee400080010ff */
[----:B---3--:R-:W-:Y:S05]  /*9f60*/  @!P0 BRA `(.L_x_187) ;  /* 0xfffffffc00f08947 */ /* 0x008fea000383ffff */
[----:B------:R-:W-:Y:S05]  /*9f70*/  BRA `(.L_x_188) ;  /* 0xffffffc400847947 */ /* 0x000fea000383ffff */
.L_x_108:
[----:B--2---:R2:W3:Y:S02]  /*9f80*/  SYNCS.PHASECHK.TRANS64.TRYWAIT P0, [R3+URZ+0xd0], R0 ;  /* 0x0000d000030075a7 */ /* 0x0044e400080011ff */
[----:B---3--:R-:W-:Y:S05]  /*9f90*/  @!P0 NANOSLEEP.SYNCS 0x989680 ;  /* 0x009896800000895d */ /* 0x008fea0003900000 */
[----:B------:R-:W3:Y:S02]  /*9fa0*/  @!P0 SYNCS.PHASECHK.TRANS64 P0, [R3+URZ+0xd0], R0 ;  /* 0x0000d000030085a7 */ /* 0x000ee400080010ff */
[----:B---3--:R-:W-:Y:S05]  /*9fb0*/  @!P0 BRA `(.L_x_108) ;  /* 0xfffffffc00f08947 */ /* 0x008fea000383ffff */
[----:B------:R-:W-:Y:S05]  /*9fc0*/  BRA `(.L_x_189) ;  /* 0xffffffc8006c7947 */ /* 0x000fea000383ffff */
.L_x_118:
[----:B-1----:R1:W2:Y:S02]  /*9fd0*/  SYNCS.PHASECHK.TRANS64.TRYWAIT P0, [R0+URZ+0x90], R5 ;  /* 0x00009005000075a7 */ /* 0x0022a400080011ff */
[----:B--2---:R-:W-:Y:S05]  /*9fe0*/  @!P0 NANOSLEEP.SYNCS 0x989680 ;  /* 0x009896800000895d */ /* 0x004fea0003900000 */
[----:B------:R-:W2:Y:S02]  /*9ff0*/  @!P0 SYNCS.PHASECHK.TRANS64 P0, [R0+URZ+0x90], R5 ;  /* 0x00009005000085a7 */ /* 0x000ea400080010ff */
[----:B--2---:R-:W-:Y:S05]  /*a000*/  @!P0 BRA `(.L_x_118) ;  /* 0xfffffffc00f08947 */ /* 0x004fea000383ffff */
[----:B------:R-:W-:Y:S05]  /*a010*/  BRA `(.L_x_117) ;  /* 0xffffffd400e87947 */ /* 0x000fea000383ffff */
.L_x_120:
[----:B-1----:R1:W3:Y:S02]  /*a020*/  SYNCS.PHASECHK.TRANS64.TRYWAIT P1, [R92+URZ+0xf0], R3 ;  /* 0x0000f0035c0075a7 */ /* 0x0022e400080211ff */
[----:B---3--:R-:W-:Y:S05]  /*a030*/  @!P1 NANOSLEEP.SYNCS 0x989680 ;  /* 0x009896800000995d */ /* 0x008fea0003900000 */
[----:B------:R-:W3:Y:S02]  /*a040*/  @!P1 SYNCS.PHASECHK.TRANS64 P1, [R92+URZ+0xf0], R3 ;  /* 0x0000f0035c0095a7 */ /* 0x000ee400080210ff */
[----:B---3--:R-:W-:Y:S05]  /*a050*/  @!P1 BRA `(.L_x_120) ;  /* 0xfffffffc00f09947 */ /* 0x008fea000383ffff */
[----:B------:R-:W-:Y:S05]  /*a060*/  BRA `(.L_x_119) ;  /* 0xffffffd800207947 */ /* 0x000fea000383ffff */
.L_x_131:
[----:B---3--:R3:W4:Y:S02]  /*a070*/  SYNCS.PHASECHK.TRANS64.TRYWAIT P0, [R3+URZ+0x90], R110 ;  /* 0x0000906e030075a7 */ /* 0x00872400080011ff */
[----:B----4-:R-:W-:Y:S05]  /*a080*/  @!P0 NANOSLEEP.SYNCS 0x989680 ;  /* 0x009896800000895d */ /* 0x010fea0003900000 */
[----:B------:R-:W4:Y:S02]  /*a090*/  @!P0 SYNCS.PHASECHK.TRANS64 P0, [R3+URZ+0x90], R110 ;  /* 0x0000906e030085a7 */ /* 0x000f2400080010ff */
[----:B----4-:R-:W-:Y:S05]  /*a0a0*/  @!P0 BRA `(.L_x_131) ;  /* 0xfffffffc00f08947 */ /* 0x010fea000383ffff */
[----:B------:R-:W-:Y:S05]  /*a0b0*/  BRA `(.L_x_130) ;  /* 0xffffffe400107947 */ /* 0x000fea000383ffff */
        .weak           $__internal_0_$__cuda_sm10x_tcgen05_guardrail_trap_col_being_dealloced_not_returned_by_alloc
        .type           $__internal_0_$__cuda_sm10x_tcgen05_guardrail_trap_col_being_dealloced_not_returned_by_alloc,@function
        .size           $__internal_0_$__cuda_sm10x_tcgen05_guardrail_trap_col_being_dealloced_not_returned_by_alloc,($__internal_1_$__cuda_sm10x_tcgen05_guardrail_trap_phase_invalid_during_alloc - $__internal_0_$__cuda_sm10x_tcgen05_guardrail_trap_col_being_dealloced_not_returned_by_alloc)
$__internal_0_$__cuda_sm10x_tcgen05_guardrail_trap_col_being_dealloced_not_returned_by_alloc:
[----:B------:R-:W-:Y:S05]  /*a0c0*/  BPT.TRAP 0x1 ;  /* 0x000000040000795c */ /* 0x000fea0000300000 */
[----:B------:R-:W-:-:S04]  /*a0d0*/  HFMA2 R3, -RZ, RZ, 0, 0 ;  /* 0x00000000ff037431 */ /* 0x000fc800000001ff */
[----:B------:R-:W-:Y:S05]  /*a0e0*/  RET.REL.NODEC R2 `(_ZN7cutlass13device_kernelINS_4gemm6kernel13GemmUniversalIN4cute5tupleIJiiiiEEENS1_10collective13CollectiveMmaINS1_46MainloopSm100TmaUmmaWarpSpecializedBlockScaledILi9ELi2ELi2ENS5_IJNS4_1CILi4EEESB_NSA_ILi1EEEEEEEENS5_IJNSA_ILi256EEENSA_ILi64EEENSA_ILi128EEEEEENS5_IJNS_12float_e5m2_tENS_13float_ue8m0_tEEEENS5_IJNS5_IJlSC_lEEENS4_6LayoutINS5_IJNS5_IJNS5_IJNSA_ILi32EEESB_EEEiEEESQ_NS5_IJSC_iEEEEEENS5_IJNS5_IJNS5_IJNSA_ILi16EEESB_EEEiEEENS5_IJNS5_IJNSA_ILi0EEESC_EEENSA_ILi512EEEEEENS5_IJSW_iEEEEEEEEEEESL_S13_NS4_8TiledMMAINS4_8MMA_AtomIJNS4_27SM100_MMA_MXF8F6F4_2x1SM_SSISJ_SJ_fSK_Li256ELi64ELNS4_4UMMA5MajorE0ELS18_0ELNS17_7ScaleInE0ELS19_0EEEEEENSN_INS5_IJSC_SC_SC_EEENS5_IJSW_SW_SW_EEEEENS5_IJNS4_10UnderscoreES1F_S1F_EEEEENS5_IJNS4_28SM100_TMA_2SM_LOAD_MULTICASTES1I_EEENS5_IJNS4_14ComposedLayoutINS4_7SwizzleILi3ELi4ELi3EEENS4_18smem_ptr_flag_bitsILi8EEENSN_INS5_IJNSA_ILi8EEESH_EEENS5_IJSH_SC_EEEEEEENSN_INS5_IJNS5_IJNS5_IJSP_SC_EEENS5_IJSO_SC_EEEEEESC_NS5_IJSB_SC_EEEEEENS5_IJNS5_IJNS5_IJSU_SY_EEESX_EEESW_NS5_IJSC_SY_EEEEEEEEEEEvNS4_8identityES1J_S24_vS25_EENS_8epilogue10collective18CollectiveEpilogueINS27_23Sm100TmaWarpSpecializedILi3ELi2ELi32ELb1ELb0EEEJNS5_IJSH_SG_SH_EEENS5_IJNSN_ISH_SC_EENSN_ISO_SC_EEEEENS_10bfloat16_tESM_S2G_SM_NS27_6fusion15FusionCallbacksIS2B_NS2H_17LinearCombinationIS2G_fS2G_fLNS_15FloatRoundStyleE2EEES2C_S2F_JEEENS4_5SM1004TMEM4LOAD26SM100_TMEM_LOAD_32dp32b32xENS4_13SM90_TMA_LOADENS1K_INS1L_ILi2ELi4ELi3EEENS1N_ILi16EEENSN_INS5_IJS1P_SO_EEES1V_EEEENS4_39AutoVectorizingCopyWithAssumedAlignmentILi128EEENS4_14SM90_TMA_STOREES2W_S2Y_S2Y_EEEvvEEEEvNT_6ParamsE) ;  /* 0xffffff5c02c47950 */ /* 0x000fea0003c3ffff */
        .weak           $__internal_1_$__cuda_sm10x_tcgen05_guardrail_trap_phase_invalid_during_alloc
        .type           $__internal_1_$__cuda_sm10x_tcgen05_guardrail_trap_phase_invalid_during_alloc,@function
        .size           $__internal_1_$__cuda_sm10x_tcgen05_guardrail_trap_phase_invalid_during_alloc,($__internal_2_$__cuda_sm10x_tcgen05_guardrail_trap_unallocated_columns_being_dealloced - $__internal_1_$__cuda_sm10x_tcgen05_guardrail_trap_phase_invalid_during_alloc)
$__internal_1_$__cuda_sm10x_tcgen05_guardrail_trap_phase_invalid_during_alloc:
[----:B------:R-:W-:Y:S05]  /*a0f0*/  BPT.TRAP 0x1 ;  /* 0x000000040000795c */ /* 0x000fea0000300000 */
[----:B------:R-:W-:-:S04]  /*a100*/  MOV R5, 0x0 ;  /* 0x0000000000057802 */ /* 0x000fc80000000f00 */
[----:B------:R-:W-:Y:S05]  /*a110*/  RET.REL.NODEC R4 `(_ZN7cutlass13device_kernelINS_4gemm6kernel13GemmUniversalIN4cute5tupleIJiiiiEEENS1_10collective13CollectiveMmaINS1_46MainloopSm100TmaUmmaWarpSpecializedBlockScaledILi9ELi2ELi2ENS5_IJNS4_1CILi4EEESB_NSA_ILi1EEEEEEEENS5_IJNSA_ILi256EEENSA_ILi64EEENSA_ILi128EEEEEENS5_IJNS_12float_e5m2_tENS_13float_ue8m0_tEEEENS5_IJNS5_IJlSC_lEEENS4_6LayoutINS5_IJNS5_IJNS5_IJNSA_ILi32EEESB_EEEiEEESQ_NS5_IJSC_iEEEEEENS5_IJNS5_IJNS5_IJNSA_ILi16EEESB_EEEiEEENS5_IJNS5_IJNSA_ILi0EEESC_EEENSA_ILi512EEEEEENS5_IJSW_iEEEEEEEEEEESL_S13_NS4_8TiledMMAINS4_8MMA_AtomIJNS4_27SM100_MMA_MXF8F6F4_2x1SM_SSISJ_SJ_fSK_Li256ELi64ELNS4_4UMMA5MajorE0ELS18_0ELNS17_7ScaleInE0ELS19_0EEEEEENSN_INS5_IJSC_SC_SC_EEENS5_IJSW_SW_SW_EEEEENS5_IJNS4_10UnderscoreES1F_S1F_EEEEENS5_IJNS4_28SM100_TMA_2SM_LOAD_MULTICASTES1I_EEENS5_IJNS4_14ComposedLayoutINS4_7SwizzleILi3ELi4ELi3EEENS4_18smem_ptr_flag_bitsILi8EEENSN_INS5_IJNSA_ILi8EEESH_EEENS5_IJSH_SC_EEEEEEENSN_INS5_IJNS5_IJNS5_IJSP_SC_EEENS5_IJSO_SC_EEEEEESC_NS5_IJSB_SC_EEEEEENS5_IJNS5_IJNS5_IJSU_SY_EEESX_EEESW_NS5_IJSC_SY_EEEEEEEEEEEvNS4_8identityES1J_S24_vS25_EENS_8epilogue10collective18CollectiveEpilogueINS27_23Sm100TmaWarpSpecializedILi3ELi2ELi32ELb1ELb0EEEJNS5_IJSH_SG_SH_EEENS5_IJNSN_ISH_SC_EENSN_ISO_SC_EEEEENS_10bfloat16_tESM_S2G_SM_NS27_6fusion15FusionCallbacksIS2B_NS2H_17LinearCombinationIS2G_fS2G_fLNS_15FloatRoundStyleE2EEES2C_S2F_JEEENS4_5SM1004TMEM4LOAD26SM100_TMEM_LOAD_32dp32b32xENS4_13SM90_TMA_LOADENS1K_INS1L_ILi2ELi4ELi3EEENS1N_ILi16EEENSN_INS5_IJS1P_SO_EEES1V_EEEENS4_39AutoVectorizingCopyWithAssumedAlignmentILi128EEENS4_14SM90_TMA_STOREES2W_S2Y_S2Y_EEEvvEEEEvNT_6ParamsE) ;  /* 0xffffff5c04b87950 */ /* 0x000fea0003c3ffff */
        .weak           $__internal_2_$__cuda_sm10x_tcgen05_guardrail_trap_unallocated_columns_being_dealloced
        .type           $__internal_2_$__cuda_sm10x_tcgen05_guardrail_trap_unallocated_columns_being_dealloced,@function
        .size           $__internal_2_$__cuda_sm10x_tcgen05_guardrail_trap_unallocated_columns_being_dealloced,(.L_x_191 - $__internal_2_$__cuda_sm10x_tcgen05_guardrail_trap_unallocated_columns_being_dealloced)
$__internal_2_$__cuda_sm10x_tcgen05_guardrail_trap_unallocated_columns_being_dealloced:
[----:B------:R-:W-:Y:S05]  /*a120*/  BPT.TRAP 0x1 ;  /* 0x000000040000795c */ /* 0x000fea0000300000 */
[----:B------:R-:W-:-:S04]  /*a130*/  HFMA2 R3, -RZ, RZ, 0, 0 ;  /* 0x00000000ff037431 */ /* 0x000fc800000001ff */
[----:B------:R-:W-:Y:S05]  /*a140*/  RET.REL.NODEC R2 `(_ZN7cutlass13device_kernelINS_4gemm6kernel13GemmUniversalIN4cute5tupleIJiiiiEEENS1_10collective13CollectiveMmaINS1_46MainloopSm100TmaUmmaWarpSpecializedBlockScaledILi9ELi2ELi2ENS5_IJNS4_1CILi4EEESB_NSA_ILi1EEEEEEEENS5_IJNSA_ILi256EEENSA_ILi64EEENSA_ILi128EEEEEENS5_IJNS_12float_e5m2_tENS_13float_ue8m0_tEEEENS5_IJNS5_IJlSC_lEEENS4_6LayoutINS5_IJNS5_IJNS5_IJNSA_ILi32EEESB_EEEiEEESQ_NS5_IJSC_iEEEEEENS5_IJNS5_IJNS5_IJNSA_ILi16EEESB_EEEiEEENS5_IJNS5_IJNSA_ILi0EEESC_EEENSA_ILi512EEEEEENS5_IJSW_iEEEEEEEEEEESL_S13_NS4_8TiledMMAINS4_8MMA_AtomIJNS4_27SM100_MMA_MXF8F6F4_2x1SM_SSISJ_SJ_fSK_Li256ELi64ELNS4_4UMMA5MajorE0ELS18_0ELNS17_7ScaleInE0ELS19_0EEEEEENSN_INS5_IJSC_SC_SC_EEENS5_IJSW_SW_SW_EEEEENS5_IJNS4_10UnderscoreES1F_S1F_EEEEENS5_IJNS4_28SM100_TMA_2SM_LOAD_MULTICASTES1I_EEENS5_IJNS4_14ComposedLayoutINS4_7SwizzleILi3ELi4ELi3EEENS4_18smem_ptr_flag_bitsILi8EEENSN_INS5_IJNSA_ILi8EEESH_EEENS5_IJSH_SC_EEEEEEENSN_INS5_IJNS5_IJNS5_IJSP_SC_EEENS5_IJSO_SC_EEEEEESC_NS5_IJSB_SC_EEEEEENS5_IJNS5_IJNS5_IJSU_SY_EEESX_EEESW_NS5_IJSC_SY_EEEEEEEEEEEvNS4_8identityES1J_S24_vS25_EENS_8epilogue10collective18CollectiveEpilogueINS27_23Sm100TmaWarpSpecializedILi3ELi2ELi32ELb1ELb0EEEJNS5_IJSH_SG_SH_EEENS5_IJNSN_ISH_SC_EENSN_ISO_SC_EEEEENS_10bfloat16_tESM_S2G_SM_NS27_6fusion15FusionCallbacksIS2B_NS2H_17LinearCombinationIS2G_fS2G_fLNS_15FloatRoundStyleE2EEES2C_S2F_JEEENS4_5SM1004TMEM4LOAD26SM100_TMEM_LOAD_32dp32b32xENS4_13SM90_TMA_LOADENS1K_INS1L_ILi2ELi4ELi3EEENS1N_ILi16EEENSN_INS5_IJS1P_SO_EEES1V_EEEENS4_39AutoVectorizingCopyWithAssumedAlignmentILi128EEENS4_14SM90_TMA_STOREES2W_S2Y_S2Y_EEEvvEEEEvNT_6ParamsE) ;  /* 0xffffff5c02ac7950 */ /* 0x000fea0003c3ffff */
.L_x_190:
[----:B------:R-:W-:-:S00]  /*a150*/  BRA `(.L_x_190) ;  /* 0xfffffffc00fc7947 */ /* 0x000fc0000383ffff */
[----:B------:R-:W-:-:S00]  /*a160*/  NOP ;  /* 0x0000000000007918 */ /* 0x000fc00000000000 */
        /* <DEDUP_REMOVED lines=9> */
.L_x_191:


//--------------------- .nv.global.init           --------------------------
	.section	.nv.global.init,"aw",@progbits
.nv.global.init:
	.type		$str$27,@object
	.size		$str$27,($str$28 - $str$27)
$str$27:
        /*0000*/ 	.byte	0x28, 0x61, 0x64, 0x64, 0x72, 0x65, 0x73, 0x73, 0x20, 0x26, 0x20, 0x6d, 0x61, 0x73, 0x6b, 0x29
        /*0010*/ 	.byte	0x20, 0x3d, 0x3d, 0x20, 0x30, 0x00
	.type		$str$28,@object
	.size		$str$28,($str$26 - $str$28)
$str$28:
        /*0016*/ 	.byte	0x2f, 0x74, 0x6d, 0x70, 0x2f, 0x63, 0x75, 0x74, 0x6c, 0x61, 0x73, 0x73, 0x5f, 0x73, 0x77, 0x65
        /*0026*/ 	.byte	0x65, 0x70, 0x5f, 0x73, 0x72, 0x63, 0x2f, 0x69, 0x6e, 0x63, 0x6c, 0x75, 0x64, 0x65, 0x2f, 0x63
        /*0036*/ 	.byte	0x75, 0x74, 0x65, 0x2f, 0x70, 0x6f, 0x69, 0x6e, 0x74, 0x65, 0x72, 0x5f, 0x66, 0x6c, 0x61, 0x67
        /*0046*/ 	.byte	0x67, 0x65, 0x64, 0x2e, 0x68, 0x70, 0x70, 0x00
	.type		$str$26,@object
	.size		$str$26,($str$25 - $str$26)
$str$26:
        /*004e*/ 	.byte	0x2f, 0x74, 0x6d, 0x70, 0x2f, 0x63, 0x75, 0x74, 0x6c, 0x61, 0x73, 0x73, 0x5f, 0x73, 0x77, 0x65
        /*005e*/ 	.byte	0x65, 0x70, 0x5f, 0x73, 0x72, 0x63, 0x2f, 0x69, 0x6e, 0x63, 0x6c, 0x75, 0x64, 0x65, 0x2f, 0x63
        /*006e*/ 	.byte	0x75, 0x74, 0x65, 0x2f, 0x61, 0x74, 0x6f, 0x6d, 0x2f, 0x63, 0x6f, 0x70, 0x79, 0x5f, 0x74, 0x72
        /*007e*/ 	.byte	0x61, 0x69, 0x74, 0x73, 0x5f, 0x73, 0x6d, 0x31, 0x30, 0x30, 0x2e, 0x68, 0x70, 0x70, 0x00
	.type		$str$25,@object
	.size		$str$25,(__unnamed_1 - $str$25)
$str$25:
        /*008d*/ 	.byte	0x28, 0x28, 0x75, 0x69, 0x6e, 0x74, 0x33, 0x32, 0x5f, 0x74, 0x28, 0x74, 0x68, 0x72, 0x65, 0x61
        /*009d*/ 	.byte	0x64, 0x49, 0x64, 0x78, 0x2e, 0x78, 0x29, 0x20, 0x2f, 0x20, 0x33, 0x32, 0x29, 0x20, 0x25, 0x20
        /*00ad*/ 	.byte	0x34, 0x29, 0x20, 0x3d, 0x3d, 0x20, 0x28, 0x28, 0x28, 0x74, 0x6d, 0x65, 0x6d, 0x5f, 0x61, 0x64
        /*00bd*/ 	.byte	0x64, 0x72, 0x20, 0x3e, 0x3e, 0x20, 0x31, 0x36, 0x29, 0x20, 0x2f, 0x20, 0x33, 0x32, 0x29, 0x20
        /*00cd*/ 	.byte	0x25, 0x20, 0x34, 0x29, 0x00
	.type		__unnamed_1,@object
	.size		__unnamed_1,(__unnamed_2 - __unnamed_1)
__unnamed_1:
        /*00d2*/ 	.byte	0x61, 0x75, 0x74, 0x6f, 0x20, 0x63, 0x75, 0x74, 0x65, 0x3a, 0x3a, 0x61, 0x73, 0x5f, 0x70, 0x6f
        /* <DEDUP_REMOVED lines=24> */
        /*0262*/ 	.byte	0x34, 0x30, 0x39, 0x36, 0x3e, 0x3e, 0x3e, 0x3e, 0x5d, 0x00
	.type		__unnamed_2,@object
	.size		__unnamed_2,(.L_2 - __unnamed_2)
__unnamed_2:
        /* <DEDUP_REMOVED lines=42> */
        /*050c*/ 	.byte	0x3e, 0x3e, 0x5d, 0x00
.L_2:


//--------------------- .nv.shared._ZN7cutlass13device_kernelINS_4gemm6kernel13GemmUniversalIN4cute5tupleIJiiiiEEENS1_10collective13CollectiveMmaINS1_46MainloopSm100TmaUmmaWarpSpecializedBlockScaledILi9ELi2ELi2ENS5_IJNS4_1CILi4EEESB_NSA_ILi1EEEEEEEENS5_IJNSA_ILi256EEENSA_ILi64EEENSA_ILi128EEEEEENS5_IJNS_12float_e5m2_tENS_13float_ue8m0_tEEEENS5_IJNS5_IJlSC_lEEENS4_6LayoutINS5_IJNS5_IJNS5_IJNSA_ILi32EEESB_EEEiEEESQ_NS5_IJSC_iEEEEEENS5_IJNS5_IJNS5_IJNSA_ILi16EEESB_EEEiEEENS5_IJNS5_IJNSA_ILi0EEESC_EEENSA_ILi512EEEEEENS5_IJSW_iEEEEEEEEEEESL_S13_NS4_8TiledMMAINS4_8MMA_AtomIJNS4_27SM100_MMA_MXF8F6F4_2x1SM_SSISJ_SJ_fSK_Li256ELi64ELNS4_4UMMA5MajorE0ELS18_0ELNS17_7ScaleInE0ELS19_0EEEEEENSN_INS5_IJSC_SC_SC_EEENS5_IJSW_SW_SW_EEEEENS5_IJNS4_10UnderscoreES1F_S1F_EEEEENS5_IJNS4_28SM100_TMA_2SM_LOAD_MULTICASTES1I_EEENS5_IJNS4_14ComposedLayoutINS4_7SwizzleILi3ELi4ELi3EEENS4_18smem_ptr_flag_bitsILi8EEENSN_INS5_IJNSA_ILi8EEESH_EEENS5_IJSH_SC_EEEEEEENSN_INS5_IJNS5_IJNS5_IJSP_SC_EEENS5_IJSO_SC_EEEEEESC_NS5_IJSB_SC_EEEEEENS5_IJNS5_IJNS5_IJSU_SY_EEESX_EEESW_NS5_IJSC_SY_EEEEEEEEEEEvNS4_8identityES1J_S24_vS25_EENS_8epilogue10collective18CollectiveEpilogueINS27_23Sm100TmaWarpSpecializedILi3ELi2ELi32ELb1ELb0EEEJNS5_IJSH_SG_SH_EEENS5_IJNSN_ISH_SC_EENSN_ISO_SC_EEEEENS_10bfloat16_tESM_S2G_SM_NS27_6fusion15FusionCallbacksIS2B_NS2H_17LinearCombinationIS2G_fS2G_fLNS_15FloatRoundStyleE2EEES2C_S2F_JEEENS4_5SM1004TMEM4LOAD26SM100_TMEM_LOAD_32dp32b32xENS4_13SM90_TMA_LOADENS1K_INS1L_ILi2ELi4ELi3EEENS1N_ILi16EEENSN_INS5_IJS1P_SO_EEES1V_EEEENS4_39AutoVectorizingCopyWithAssumedAlignmentILi128EEENS4_14SM90_TMA_STOREES2W_S2Y_S2Y_EEEvvEEEEvNT_6ParamsE --------------------------
	.section	.nv.shared._ZN7cutlass13device_kernelINS_4gemm6kernel13GemmUniversalIN4cute5tupleIJiiiiEEENS1_10collective13CollectiveMmaINS1_46MainloopSm100TmaUmmaWarpSpecializedBlockScaledILi9ELi2ELi2ENS5_IJNS4_1CILi4EEESB_NSA_ILi1EEEEEEEENS5_IJNSA_ILi256EEENSA_ILi64EEENSA_ILi128EEEEEENS5_IJNS_12float_e5m2_tENS_13float_ue8m0_tEEEENS5_IJNS5_IJlSC_lEEENS4_6LayoutINS5_IJNS5_IJNS5_IJNSA_ILi32EEESB_EEEiEEESQ_NS5_IJSC_iEEEEEENS5_IJNS5_IJNS5_IJNSA_ILi16EEESB_EEEiEEENS5_IJNS5_IJNSA_ILi0EEESC_EEENSA_ILi512EEEEEENS5_IJSW_iEEEEEEEEEEESL_S13_NS4_8TiledMMAINS4_8MMA_AtomIJNS4_27SM100_MMA_MXF8F6F4_2x1SM_SSISJ_SJ_fSK_Li256ELi64ELNS4_4UMMA5MajorE0ELS18_0ELNS17_7ScaleInE0ELS19_0EEEEEENSN_INS5_IJSC_SC_SC_EEENS5_IJSW_SW_SW_EEEEENS5_IJNS4_10UnderscoreES1F_S1F_EEEEENS5_IJNS4_28SM100_TMA_2SM_LOAD_MULTICASTES1I_EEENS5_IJNS4_14ComposedLayoutINS4_7SwizzleILi3ELi4ELi3EEENS4_18smem_ptr_flag_bitsILi8EEENSN_INS5_IJNSA_ILi8EEESH_EEENS5_IJSH_SC_EEEEEEENSN_INS5_IJNS5_IJNS5_IJSP_SC_EEENS5_IJSO_SC_EEEEEESC_NS5_IJSB_SC_EEEEEENS5_IJNS5_IJNS5_IJSU_SY_EEESX_EEESW_NS5_IJSC_SY_EEEEEEEEEEEvNS4_8identityES1J_S24_vS25_EENS_8epilogue10collective18CollectiveEpilogueINS27_23Sm100TmaWarpSpecializedILi3ELi2ELi32ELb1ELb0EEEJNS5_IJSH_SG_SH_EEENS5_IJNSN_ISH_SC_EENSN_ISO_SC_EEEEENS_10bfloat16_tESM_S2G_SM_NS27_6fusion15FusionCallbacksIS2B_NS2H_17LinearCombinationIS2G_fS2G_fLNS_15FloatRoundStyleE2EEES2C_S2F_JEEENS4_5SM1004TMEM4LOAD26SM100_TMEM_LOAD_32dp32b32xENS4_13SM90_TMA_LOADENS1K_INS1L_ILi2ELi4ELi3EEENS1N_ILi16EEENSN_INS5_IJS1P_SO_EEES1V_EEEENS4_39AutoVectorizingCopyWithAssumedAlignmentILi128EEENS4_14SM90_TMA_STOREES2W_S2Y_S2Y_EEEvvEEEEvNT_6ParamsE,"aw",@nobits
	.sectionflags	@""
	.align	16
	.zero		1024


//--------------------- .nv.shared.reserved.0     --------------------------
	.section	.nv.shared.reserved.0,"aw",@nobits
	.weak		__nv_reservedSMEM_offset_0_alias
	.size		__nv_reservedSMEM_offset_0_alias, 0, 64
	.other		__nv_reservedSMEM_offset_0_alias,@"STO_CUDA_RESERVED_SHARED STV_DEFAULT"
__nv_reservedSMEM_offset_0_alias:
	.zero		0
.nv.shared.reserved.0:
	.zero		64
	.weak		__nv_reservedSMEM_tcgen05_partition
	.type		__nv_reservedSMEM_tcgen05_partition,@object
	.size		__nv_reservedSMEM_tcgen05_partition,(.L_0 - __nv_reservedSMEM_tcgen05_partition)
__nv_reservedSMEM_tcgen05_partition:
	.zero		32
.L_0:


//--------------------- .nv.global                --------------------------
	.section	.nv.global,"aw",@nobits
.nv.global:
	.type		_ZN40_INTERNAL_5e337bbc_4_k_cu_5aa43e0a_391774cute1_E,@object
	.size		_ZN40_INTERNAL_5e337bbc_4_k_cu_5aa43e0a_391774cute1_E,(_ZN40_INTERNAL_5e337bbc_4_k_cu_5aa43e0a_391774cuda3std3__45__cpo6cbeginE - _ZN40_INTERNAL_5e337bbc_4_k_cu_5aa43e0a_391774cute1_E)
_ZN40_INTERNAL_5e337bbc_4_k_cu_5aa43e0a_391774cute1_E:
	.zero		1
	.type		_ZN40_INTERNAL_5e337bbc_4_k_cu_5aa43e0a_391774cuda3std3__45__cpo6cbeginE,@object
	.size		_ZN40_INTERNAL_5e337bbc_4_k_cu_5aa43e0a_391774cuda3std3__45__cpo6cbeginE,(_ZN40_INTERNAL_5e337bbc_4_k_cu_5aa43e0a_391774cuda3std3__48in_placeE - _ZN40_INTERNAL_5e337bbc_4_k_cu_5aa43e0a_391774cuda3std3__45__cpo6cbeginE)
_ZN40_INTERNAL_5e337bbc_4_k_cu_5aa43e0a_391774cuda3std3__45__cpo6cbeginE:
	.zero		1
	.type		_ZN40_INTERNAL_5e337bbc_4_k_cu_5aa43e0a_391774cuda3std3__48in_placeE,@object
	.size		_ZN40_INTERNAL_5e337bbc_4_k_cu_5aa43e0a_391774cuda3std3__48in_placeE,(_ZN40_INTERNAL_5e337bbc_4_k_cu_5aa43e0a_391774cuda3std6ranges3__45__cpo9iter_moveE - _ZN40_INTERNAL_5e337bbc_4_k_cu_5aa43e0a_391774cuda3std3__48in_placeE)
_ZN40_INTERNAL_5e337bbc_4_k_cu_5aa43e0a_391774cuda3std3__48in_placeE:
	.zero		1
	.type		_ZN40_INTERNAL_5e337bbc_4_k_cu_5aa43e0a_391774cuda3std6ranges3__45__cpo9iter_moveE,@object
	.size		_ZN40_INTERNAL_5e337bbc_4_k_cu_5aa43e0a_391774cuda3std6ranges3__45__cpo9iter_moveE,(_ZN40_INTERNAL_5e337bbc_4_k_cu_5aa43e0a_391774cuda3std3__45__cpo5beginE - _ZN40_INTERNAL_5e337bbc_4_k_cu_5aa43e0a_391774cuda3std6ranges3__45__cpo9iter_moveE)
_ZN40_INTERNAL_5e337bbc_4_k_cu_5aa43e0a_391774cuda3std6ranges3__45__cpo9iter_moveE:
	.zero		1
	.type		_ZN40_INTERNAL_5e337bbc_4_k_cu_5aa43e0a_391774cuda3std3__45__cpo5beginE,@object
	.size		_ZN40_INTERNAL_5e337bbc_4_k_cu_5aa43e0a_391774cuda3std3__45__cpo5beginE,(_ZN40_INTERNAL_5e337bbc_4_k_cu_5aa43e0a_391774cuda3std3__442_GLOBAL__N__5e337bbc_4_k_cu_5aa43e0a_391776ignoreE - _ZN40_INTERNAL_5e337bbc_4_k_cu_5aa43e0a_391774cuda3std3__45__cpo5beginE)
_ZN40_INTERNAL_5e337bbc_4_k_cu_5aa43e0a_391774cuda3std3__45__cpo5beginE:
	.zero		1
	.type		_ZN40_INTERNAL_5e337bbc_4_k_cu_5aa43e0a_391774cuda3std3__442_GLOBAL__N__5e337bbc_4_k_cu_5aa43e0a_391776ignoreE,@object
	.size		_ZN40_INTERNAL_5e337bbc_4_k_cu_5aa43e0a_391774cuda3std3__442_GLOBAL__N__5e337bbc_4_k_cu_5aa43e0a_391776ignoreE,(_ZN40_INTERNAL_5e337bbc_4_k_cu_5aa43e0a_391774cute7productE - _ZN40_INTERNAL_5e337bbc_4_k_cu_5aa43e0a_391774cuda3std3__442_GLOBAL__N__5e337bbc_4_k_cu_5aa43e0a_391776ignoreE)
_ZN40_INTERNAL_5e337bbc_4_k_cu_5aa43e0a_391774cuda3std3__442_GLOBAL__N__5e337bbc_4_k_cu_5aa43e0a_391776ignoreE:
	.zero		1
	.type		_ZN40_INTERNAL_5e337bbc_4_k_cu_5aa43e0a_391774cute7productE,@object
	.size		_ZN40_INTERNAL_5e337bbc_4_k_cu_5aa43e0a_391774cute7productE,(_ZN40_INTERNAL_5e337bbc_4_k_cu_5aa43e0a_391774cuda3std3__45__cpo3endE - _ZN40_INTERNAL_5e337bbc_4_k_cu_5aa43e0a_391774cute7productE)
_ZN40_INTERNAL_5e337bbc_4_k_cu_5aa43e0a_391774cute7productE:
	.zero		1
	.type		_ZN40_INTERNAL_5e337bbc_4_k_cu_5aa43e0a_391774cuda3std3__45__cpo3endE,@object
	.size		_ZN40_INTERNAL_5e337bbc_4_k_cu_5aa43e0a_391774cuda3std3__45__cpo3endE,(_ZN40_INTERNAL_5e337bbc_4_k_cu_5aa43e0a_391774cuda3std3__419piecewise_constructE - _ZN40_INTERNAL_5e337bbc_4_k_cu_5aa43e0a_391774cuda3std3__45__cpo3endE)
_ZN40_INTERNAL_5e337bbc_4_k_cu_5aa43e0a_391774cuda3std3__45__cpo3endE:
	.zero		1
	.type		_ZN40_INTERNAL_5e337bbc_4_k_cu_5aa43e0a_391774cuda3std3__419piecewise_constructE,@object
	.size		_ZN40_INTERNAL_5e337bbc_4_k_cu_5aa43e0a_391774cuda3std3__419piecewise_constructE,(_ZN40_INTERNAL_5e337bbc_4_k_cu_5aa43e0a_391774cuda3std3__45__cpo4cendE - _ZN40_INTERNAL_5e337bbc_4_k_cu_5aa43e0a_391774cuda3std3__419piecewise_constructE)
_ZN40_INTERNAL_5e337bbc_4_k_cu_5aa43e0a_391774cuda3std3__419piecewise_constructE:
	.zero		1
	.type		_ZN40_INTERNAL_5e337bbc_4_k_cu_5aa43e0a_391774cuda3std3__45__cpo4cendE,@object
	.size		_ZN40_INTERNAL_5e337bbc_4_k_cu_5aa43e0a_391774cuda3std3__45__cpo4cendE,(_ZN40_INTERNAL_5e337bbc_4_k_cu_5aa43e0a_391774cuda3std6ranges3__45__cpo4swapE - _ZN40_INTERNAL_5e337bbc_4_k_cu_5aa43e0a_391774cuda3std3__45__cpo4cendE)
_ZN40_INTERNAL_5e337bbc_4_k_cu_5aa43e0a_391774cuda3std3__45__cpo4cendE:
	.zero		1
	.type		_ZN40_INTERNAL_5e337bbc_4_k_cu_5aa43e0a_391774cuda3std6ranges3__45__cpo4swapE,@object
	.size		_ZN40_INTERNAL_5e337bbc_4_k_cu_5aa43e0a_391774cuda3std6ranges3__45__cpo4swapE,(.L_10 - _ZN40_INTERNAL_5e337bbc_4_k_cu_5aa43e0a_391774cuda3std6ranges3__45__cpo4swapE)
_ZN40_INTERNAL_5e337bbc_4_k_cu_5aa43e0a_391774cuda3std6ranges3__45__cpo4swapE:
	.zero		1
.L_10:


//--------------------- .nv.constant0._ZN7cutlass13device_kernelINS_4gemm6kernel13GemmUniversalIN4cute5tupleIJiiiiEEENS1_10collective13CollectiveMmaINS1_46MainloopSm100TmaUmmaWarpSpecializedBlockScaledILi9ELi2ELi2ENS5_IJNS4_1CILi4EEESB_NSA_ILi1EEEEEEEENS5_IJNSA_ILi256EEENSA_ILi64EEENSA_ILi128EEEEEENS5_IJNS_12float_e5m2_tENS_13float_ue8m0_tEEEENS5_IJNS5_IJlSC_lEEENS4_6LayoutINS5_IJNS5_IJNS5_IJNSA_ILi32EEESB_EEEiEEESQ_NS5_IJSC_iEEEEEENS5_IJNS5_IJNS5_IJNSA_ILi16EEESB_EEEiEEENS5_IJNS5_IJNSA_ILi0EEESC_EEENSA_ILi512EEEEEENS5_IJSW_iEEEEEEEEEEESL_S13_NS4_8TiledMMAINS4_8MMA_AtomIJNS4_27SM100_MMA_MXF8F6F4_2x1SM_SSISJ_SJ_fSK_Li256ELi64ELNS4_4UMMA5MajorE0ELS18_0ELNS17_7ScaleInE0ELS19_0EEEEEENSN_INS5_IJSC_SC_SC_EEENS5_IJSW_SW_SW_EEEEENS5_IJNS4_10UnderscoreES1F_S1F_EEEEENS5_IJNS4_28SM100_TMA_2SM_LOAD_MULTICASTES1I_EEENS5_IJNS4_14ComposedLayoutINS4_7SwizzleILi3ELi4ELi3EEENS4_18smem_ptr_flag_bitsILi8EEENSN_INS5_IJNSA_ILi8EEESH_EEENS5_IJSH_SC_EEEEEEENSN_INS5_IJNS5_IJNS5_IJSP_SC_EEENS5_IJSO_SC_EEEEEESC_NS5_IJSB_SC_EEEEEENS5_IJNS5_IJNS5_IJSU_SY_EEESX_EEESW_NS5_IJSC_SY_EEEEEEEEEEEvNS4_8identityES1J_S24_vS25_EENS_8epilogue10collective18CollectiveEpilogueINS27_23Sm100TmaWarpSpecializedILi3ELi2ELi32ELb1ELb0EEEJNS5_IJSH_SG_SH_EEENS5_IJNSN_ISH_SC_EENSN_ISO_SC_EEEEENS_10bfloat16_tESM_S2G_SM_NS27_6fusion15FusionCallbacksIS2B_NS2H_17LinearCombinationIS2G_fS2G_fLNS_15FloatRoundStyleE2EEES2C_S2F_JEEENS4_5SM1004TMEM4LOAD26SM100_TMEM_LOAD_32dp32b32xENS4_13SM90_TMA_LOADENS1K_INS1L_ILi2ELi4ELi3EEENS1N_ILi16EEENSN_INS5_IJS1P_SO_EEES1V_EEEENS4_39AutoVectorizingCopyWithAssumedAlignmentILi128EEENS4_14SM90_TMA_STOREES2W_S2Y_S2Y_EEEvvEEEEvNT_6ParamsE --------------------------
	.section	.nv.constant0._ZN7cutlass13device_kernelINS_4gemm6kernel13GemmUniversalIN4cute5tupleIJiiiiEEENS1_10collective13CollectiveMmaINS1_46MainloopSm100TmaUmmaWarpSpecializedBlockScaledILi9ELi2ELi2ENS5_IJNS4_1CILi4EEESB_NSA_ILi1EEEEEEEENS5_IJNSA_ILi256EEENSA_ILi64EEENSA_ILi128EEEEEENS5_IJNS_12float_e5m2_tENS_13float_ue8m0_tEEEENS5_IJNS5_IJlSC_lEEENS4_6LayoutINS5_IJNS5_IJNS5_IJNSA_ILi32EEESB_EEEiEEESQ_NS5_IJSC_iEEEEEENS5_IJNS5_IJNS5_IJNSA_ILi16EEESB_EEEiEEENS5_IJNS5_IJNSA_ILi0EEESC_EEENSA_ILi512EEEEEENS5_IJSW_iEEEEEEEEEEESL_S13_NS4_8TiledMMAINS4_8MMA_AtomIJNS4_27SM100_MMA_MXF8F6F4_2x1SM_SSISJ_SJ_fSK_Li256ELi64ELNS4_4UMMA5MajorE0ELS18_0ELNS17_7ScaleInE0ELS19_0EEEEEENSN_INS5_IJSC_SC_SC_EEENS5_IJSW_SW_SW_EEEEENS5_IJNS4_10UnderscoreES1F_S1F_EEEEENS5_IJNS4_28SM100_TMA_2SM_LOAD_MULTICASTES1I_EEENS5_IJNS4_14ComposedLayoutINS4_7SwizzleILi3ELi4ELi3EEENS4_18smem_ptr_flag_bitsILi8EEENSN_INS5_IJNSA_ILi8EEESH_EEENS5_IJSH_SC_EEEEEEENSN_INS5_IJNS5_IJNS5_IJSP_SC_EEENS5_IJSO_SC_EEEEEESC_NS5_IJSB_SC_EEEEEENS5_IJNS5_IJNS5_IJSU_SY_EEESX_EEESW_NS5_IJSC_SY_EEEEEEEEEEEvNS4_8identityES1J_S24_vS25_EENS_8epilogue10collective18CollectiveEpilogueINS27_23Sm100TmaWarpSpecializedILi3ELi2ELi32ELb1ELb0EEEJNS5_IJSH_SG_SH_EEENS5_IJNSN_ISH_SC_EENSN_ISO_SC_EEEEENS_10bfloat16_tESM_S2G_SM_NS27_6fusion15FusionCallbacksIS2B_NS2H_17LinearCombinationIS2G_fS2G_fLNS_15FloatRoundStyleE2EEES2C_S2F_JEEENS4_5SM1004TMEM4LOAD26SM100_TMEM_LOAD_32dp32b32xENS4_13SM90_TMA_LOADENS1K_INS1L_ILi2ELi4ELi3EEENS1N_ILi16EEENSN_INS5_IJS1P_SO_EEES1V_EEEENS4_39AutoVectorizingCopyWithAssumedAlignmentILi128EEENS4_14SM90_TMA_STOREES2W_S2Y_S2Y_EEEvvEEEEvNT_6ParamsE,"a",@progbits
	.sectionflags	@""
	.align	4
.nv.constant0._ZN7cutlass13device_kernelINS_4gemm6kernel13GemmUniversalIN4cute5tupleIJiiiiEEENS1_10collective13CollectiveMmaINS1_46MainloopSm100TmaUmmaWarpSpecializedBlockScaledILi9ELi2ELi2ENS5_IJNS4_1CILi4EEESB_NSA_ILi1EEEEEEEENS5_IJNSA_ILi256EEENSA_ILi64EEENSA_ILi128EEEEEENS5_IJNS_12float_e5m2_tENS_13float_ue8m0_tEEEENS5_IJNS5_IJlSC_lEEENS4_6LayoutINS5_IJNS5_IJNS5_IJNSA_ILi32EEESB_EEEiEEESQ_NS5_IJSC_iEEEEEENS5_IJNS5_IJNS5_IJNSA_ILi16EEESB_EEEiEEENS5_IJNS5_IJNSA_ILi0EEESC_EEENSA_ILi512EEEEEENS5_IJSW_iEEEEEEEEEEESL_S13_NS4_8TiledMMAINS4_8MMA_AtomIJNS4_27SM100_MMA_MXF8F6F4_2x1SM_SSISJ_SJ_fSK_Li256ELi64ELNS4_4UMMA5MajorE0ELS18_0ELNS17_7ScaleInE0ELS19_0EEEEEENSN_INS5_IJSC_SC_SC_EEENS5_IJSW_SW_SW_EEEEENS5_IJNS4_10UnderscoreES1F_S1F_EEEEENS5_IJNS4_28SM100_TMA_2SM_LOAD_MULTICASTES1I_EEENS5_IJNS4_14ComposedLayoutINS4_7SwizzleILi3ELi4ELi3EEENS4_18smem_ptr_flag_bitsILi8EEENSN_INS5_IJNSA_ILi8EEESH_EEENS5_IJSH_SC_EEEEEEENSN_INS5_IJNS5_IJNS5_IJSP_SC_EEENS5_IJSO_SC_EEEEEESC_NS5_IJSB_SC_EEEEEENS5_IJNS5_IJNS5_IJSU_SY_EEESX_EEESW_NS5_IJSC_SY_EEEEEEEEEEEvNS4_8identityES1J_S24_vS25_EENS_8epilogue10collective18CollectiveEpilogueINS27_23Sm100TmaWarpSpecializedILi3ELi2ELi32ELb1ELb0EEEJNS5_IJSH_SG_SH_EEENS5_IJNSN_ISH_SC_EENSN_ISO_SC_EEEEENS_10bfloat16_tESM_S2G_SM_NS27_6fusion15FusionCallbacksIS2B_NS2H_17LinearCombinationIS2G_fS2G_fLNS_15FloatRoundStyleE2EEES2C_S2F_JEEENS4_5SM1004TMEM4LOAD26SM100_TMEM_LOAD_32dp32b32xENS4_13SM90_TMA_LOADENS1K_INS1L_ILi2ELi4ELi3EEENS1N_ILi16EEENSN_INS5_IJS1P_SO_EEES1V_EEEENS4_39AutoVectorizingCopyWithAssumedAlignmentILi128EEENS4_14SM90_TMA_STOREES2W_S2Y_S2Y_EEEvvEEEEvNT_6ParamsE:
	.zero		3968


//--------------------- SYMBOLS --------------------------

	.type		.nv.reservedSmem.offset0,@object
	.size		.nv.reservedSmem.offset0,0x4
	.type		.nv.reservedSmem.cap,@object
	.size		.nv.reservedSmem.cap,0x4
	.type		__assertfail,@function
